//
// Generated by NVIDIA NVVM Compiler
//
// Compiler Build ID: CL-36424714
// Cuda compilation tools, release 13.0, V13.0.88
// Based on NVVM 20.0.0
//

.version 9.0
.target sm_100
.address_size 64

	// .globl	default_function_kernel_7

.visible .entry default_function_kernel_7(
	.param .u64 .ptr .align 1 default_function_kernel_7_param_0,
	.param .u64 .ptr .align 1 default_function_kernel_7_param_1,
	.param .u64 .ptr .align 1 default_function_kernel_7_param_2
)
.maxntid 120
{
	.reg .b16 	%rs<4>;
	.reg .b32 	%r<3>;
	.reg .b32 	%f<4>;
	.reg .b64 	%rd<12>;

	ld.param.u64 	%rd1, [default_function_kernel_7_param_0];
	ld.param.u64 	%rd2, [default_function_kernel_7_param_1];
	ld.param.u64 	%rd3, [default_function_kernel_7_param_2];
	cvta.to.global.u64 	%rd4, %rd3;
	cvta.to.global.u64 	%rd5, %rd2;
	cvta.to.global.u64 	%rd6, %rd1;
	mov.u32 	%r1, %tid.x;
	mul.wide.u32 	%rd7, %r1, 4;
	add.s64 	%rd8, %rd6, %rd7;
	ld.global.nc.f32 	%f1, [%rd8];
	cvt.u16.u32 	%rs1, %r1;
	mul.lo.s16 	%rs2, %rs1, 43;
	shr.u16 	%rs3, %rs2, 8;
	cvt.u32.u16 	%r2, %rs3;
	mul.wide.u32 	%rd9, %r2, 4;
	add.s64 	%rd10, %rd5, %rd9;
	ld.global.nc.f32 	%f2, [%rd10];
	div.rn.f32 	%f3, %f1, %f2;
	add.s64 	%rd11, %rd4, %rd7;
	st.global.f32 	[%rd11], %f3;
	ret;

}
	// .globl	default_function_kernel_3
.visible .entry default_function_kernel_3(
	.param .u64 .ptr .align 1 default_function_kernel_3_param_0,
	.param .u64 .ptr .align 1 default_function_kernel_3_param_1
)
.maxntid 20
{
	.reg .b32 	%r<3>;
	.reg .b32 	%f<13>;
	.reg .b64 	%rd<9>;

	ld.param.u64 	%rd1, [default_function_kernel_3_param_0];
	ld.param.u64 	%rd2, [default_function_kernel_3_param_1];
	cvta.to.global.u64 	%rd3, %rd2;
	mov.u32 	%r1, %tid.x;
	mul.wide.u32 	%rd4, %r1, 4;
	add.s64 	%rd5, %rd3, %rd4;
	mul.lo.s32 	%r2, %r1, 6;
	cvta.to.global.u64 	%rd6, %rd1;
	mul.wide.u32 	%rd7, %r2, 4;
	add.s64 	%rd8, %rd6, %rd7;
	ld.global.nc.f32 	%f1, [%rd8];
	max.f32 	%f2, %f1, 0fFF7FFFFD;
	ld.global.nc.f32 	%f3, [%rd8+4];
	max.f32 	%f4, %f2, %f3;
	ld.global.nc.f32 	%f5, [%rd8+8];
	max.f32 	%f6, %f4, %f5;
	ld.global.nc.f32 	%f7, [%rd8+12];
	max.f32 	%f8, %f6, %f7;
	ld.global.nc.f32 	%f9, [%rd8+16];
	max.f32 	%f10, %f8, %f9;
	ld.global.nc.f32 	%f11, [%rd8+20];
	max.f32 	%f12, %f10, %f11;
	st.global.f32 	[%rd5], %f12;
	ret;

}
	// .globl	default_function_kernel_2
.visible .entry default_function_kernel_2(
	.param .u64 .ptr .align 1 default_function_kernel_2_param_0
)
.maxntid 120
{
	.reg .b32 	%r<2>;
	.reg .b32 	%f<3>;
	.reg .b64 	%rd<5>;

	ld.param.u64 	%rd1, [default_function_kernel_2_param_0];
	cvta.to.global.u64 	%rd2, %rd1;
	mov.u32 	%r1, %tid.x;
	mul.wide.u32 	%rd3, %r1, 4;
	add.s64 	%rd4, %rd2, %rd3;
	ld.global.f32 	%f1, [%rd4];
	max.f32 	%f2, %f1, 0f00000000;
	st.global.f32 	[%rd4], %f2;
	ret;

}
	// .globl	default_function_kernel
.visible .entry default_function_kernel(
	.param .u64 .ptr .align 1 default_function_kernel_param_0,
	.param .u64 .ptr .align 1 default_function_kernel_param_1
)
.maxntid 120
{
	.reg .b32 	%r<2>;
	.reg .b32 	%f<2>;
	.reg .b64 	%rd<8>;

	ld.param.u64 	%rd1, [default_function_kernel_param_0];
	ld.param.u64 	%rd2, [default_function_kernel_param_1];
	cvta.to.global.u64 	%rd3, %rd1;
	cvta.to.global.u64 	%rd4, %rd2;
	mov.u32 	%r1, %tid.x;
	mul.wide.u32 	%rd5, %r1, 4;
	add.s64 	%rd6, %rd4, %rd5;
	ld.global.nc.f32 	%f1, [%rd6];
	add.s64 	%rd7, %rd3, %rd5;
	st.global.f32 	[%rd7], %f1;
	ret;

}
	// .globl	default_function_kernel_6
.visible .entry default_function_kernel_6(
	.param .u64 .ptr .align 1 default_function_kernel_6_param_0,
	.param .u64 .ptr .align 1 default_function_kernel_6_param_1
)
.maxntid 20
{
	.reg .b32 	%r<3>;
	.reg .b32 	%f<13>;
	.reg .b64 	%rd<9>;

	ld.param.u64 	%rd1, [default_function_kernel_6_param_0];
	ld.param.u64 	%rd2, [default_function_kernel_6_param_1];
	cvta.to.global.u64 	%rd3, %rd2;
	mov.u32 	%r1, %tid.x;
	mul.wide.u32 	%rd4, %r1, 4;
	add.s64 	%rd5, %rd3, %rd4;
	mul.lo.s32 	%r2, %r1, 6;
	cvta.to.global.u64 	%rd6, %rd1;
	mul.wide.u32 	%rd7, %r2, 4;
	add.s64 	%rd8, %rd6, %rd7;
	ld.global.nc.f32 	%f1, [%rd8];
	add.f32 	%f2, %f1, 0f00000000;
	ld.global.nc.f32 	%f3, [%rd8+4];
	add.f32 	%f4, %f2, %f3;
	ld.global.nc.f32 	%f5, [%rd8+8];
	add.f32 	%f6, %f4, %f5;
	ld.global.nc.f32 	%f7, [%rd8+12];
	add.f32 	%f8, %f6, %f7;
	ld.global.nc.f32 	%f9, [%rd8+16];
	add.f32 	%f10, %f8, %f9;
	ld.global.nc.f32 	%f11, [%rd8+20];
	add.f32 	%f12, %f10, %f11;
	st.global.f32 	[%rd5], %f12;
	ret;

}
	// .globl	default_function_kernel_1
.visible .entry default_function_kernel_1(
	.param .u64 .ptr .align 1 default_function_kernel_1_param_0,
	.param .u64 .ptr .align 1 default_function_kernel_1_param_1
)
.maxntid 120
{
	.reg .b32 	%r<2>;
	.reg .b32 	%f<4>;
	.reg .b64 	%rd<8>;

	ld.param.u64 	%rd1, [default_function_kernel_1_param_0];
	ld.param.u64 	%rd2, [default_function_kernel_1_param_1];
	cvta.to.global.u64 	%rd3, %rd2;
	cvta.to.global.u64 	%rd4, %rd1;
	mov.u32 	%r1, %tid.x;
	mul.wide.u32 	%rd5, %r1, 4;
	add.s64 	%rd6, %rd4, %rd5;
	ld.global.f32 	%f1, [%rd6];
	add.s64 	%rd7, %rd3, %rd5;
	ld.global.nc.f32 	%f2, [%rd7];
	sub.f32 	%f3, %f1, %f2;
	st.global.f32 	[%rd6], %f3;
	ret;

}
	// .globl	default_function_kernel_4
.visible .entry default_function_kernel_4(
	.param .u64 .ptr .align 1 default_function_kernel_4_param_0,
	.param .u64 .ptr .align 1 default_function_kernel_4_param_1
)
.maxntid 120
{
	.reg .b16 	%rs<4>;
	.reg .b32 	%r<3>;
	.reg .b32 	%f<4>;
	.reg .b64 	%rd<9>;

	ld.param.u64 	%rd1, [default_function_kernel_4_param_0];
	ld.param.u64 	%rd2, [default_function_kernel_4_param_1];
	cvta.to.global.u64 	%rd3, %rd2;
	cvta.to.global.u64 	%rd4, %rd1;
	mov.u32 	%r1, %tid.x;
	mul.wide.u32 	%rd5, %r1, 4;
	add.s64 	%rd6, %rd4, %rd5;
	ld.global.f32 	%f1, [%rd6];
	cvt.u16.u32 	%rs1, %r1;
	mul.lo.s16 	%rs2, %rs1, 43;
	shr.u16 	%rs3, %rs2, 8;
	cvt.u32.u16 	%r2, %rs3;
	mul.wide.u32 	%rd7, %r2, 4;
	add.s64 	%rd8, %rd3, %rd7;
	ld.global.nc.f32 	%f2, [%rd8];
	sub.f32 	%f3, %f1, %f2;
	st.global.f32 	[%rd6], %f3;
	ret;

}
	// .globl	default_function_kernel_5
.visible .entry default_function_kernel_5(
	.param .u64 .ptr .align 1 default_function_kernel_5_param_0
)
.maxntid 120
{
	.reg .b32 	%r<4>;
	.reg .b32 	%f<19>;
	.reg .b64 	%rd<5>;

	ld.param.u64 	%rd1, [default_function_kernel_5_param_0];
	cvta.to.global.u64 	%rd2, %rd1;
	mov.u32 	%r1, %tid.x;
	mul.wide.u32 	%rd3, %r1, 4;
	add.s64 	%rd4, %rd2, %rd3;
	ld.global.f32 	%f1, [%rd4];
	min.f32 	%f2, %f1, 0f42B0C0A6;
	max.f32 	%f3, %f2, 0fC2B0C0A5;
	fma.rn.f32 	%f4, %f3, 0f3FB8AA3B, 0f3F000000;
	cvt.rmi.f32.f32 	%f5, %f4;
	add.f32 	%f6, %f5, 0f42FE0000;
	cvt.rzi.s32.f32 	%r2, %f6;
	shl.b32 	%r3, %r2, 23;
	mov.b32 	%f7, %r3;
	fma.rn.f32 	%f8, %f5, 0fBF317218, %f3;
	fma.rn.f32 	%f9, %f8, 0f39506966, 0f3AB743CF;
	fma.rn.f32 	%f10, %f8, %f9, 0f3C088908;
	fma.rn.f32 	%f11, %f8, %f10, 0f3D2AA9C2;
	fma.rn.f32 	%f12, %f8, %f11, 0f3E2AAAAD;
	fma.rn.f32 	%f13, %f8, %f12, 0f3F000000;
	mul.f32 	%f14, %f8, %f13;
	fma.rn.f32 	%f15, %f8, %f14, %f8;
	add.f32 	%f16, %f15, 0f3F800000;
	mul.f32 	%f17, %f16, %f7;
	max.f32 	%f18, %f17, %f1;
	st.global.f32 	[%rd4], %f18;
	ret;

}


// ===== COMPILED SASS (sm_100) =====

	.target	sm_100

	.elftype	@"ET_EXEC"


//--------------------- .note.nv.tkinfo           --------------------------
	.section	.note.nv.tkinfo,"",@"SHT_NOTE"
	.sectionflags	@"SHF_NOTE_NV_TKINFO"
	.tkinfo
        /*0018*/ 	.word	0x00000002
        /*0030*/ 	.string	""
        /*0030*/ 	.string	"ptxas"
        /*0030*/ 	.string	"Cuda compilation tools, release 13.0, V13.0.88"
        /*0030*/ 	.string	"Build cuda_13.0.r13.0/compiler.36424714_0"
        /*0030*/ 	.string	"-arch sm_100 -m 64 "



//--------------------- .note.nv.cuinfo           --------------------------
	.section	.note.nv.cuinfo,"",@"SHT_NOTE"
	.sectionflags	@"SHF_NOTE_NV_CUINFO"
        /*0018*/ 	.short	0x0002
        /*001a*/ 	.short	0x0064
        /*001c*/ 	.short	0x0082
	.zero		2


//--------------------- .nv.info                  --------------------------
	.section	.nv.info,"",@"SHT_CUDA_INFO"
	.align	4


	//----- nvinfo : EIATTR_REGCOUNT
	.align		4
        /*0000*/ 	.byte	0x04, 0x2f
        /*0002*/ 	.short	(.L_1 - .L_0)
	.align		4
.L_0:
        /*0004*/ 	.word	index@(default_function_kernel_7)
        /*0008*/ 	.word	0x00000010


	//----- nvinfo : EIATTR_FRAME_SIZE
	.align		4
.L_1:
        /*000c*/ 	.byte	0x04, 0x11
        /*000e*/ 	.short	(.L_3 - .L_2)
	.align		4
.L_2:
        /*0010*/ 	.word	index@($__internal_0_$__cuda_sm3x_div_rn_noftz_f32_slowpath)
        /*0014*/ 	.word	0x00000000


	//----- nvinfo : EIATTR_FRAME_SIZE
	.align		4
.L_3:
        /*0018*/ 	.byte	0x04, 0x11
        /*001a*/ 	.short	(.L_5 - .L_4)
	.align		4
.L_4:
        /*001c*/ 	.word	index@(default_function_kernel_7)
        /*0020*/ 	.word	0x00000000


	//----- nvinfo : EIATTR_REGCOUNT
	.align		4
.L_5:
        /*0024*/ 	.byte	0x04, 0x2f
        /*0026*/ 	.short	(.L_7 - .L_6)
	.align		4
.L_6:
        /*0028*/ 	.word	index@(default_function_kernel_3)
        /*002c*/ 	.word	0x00000010


	//----- nvinfo : EIATTR_FRAME_SIZE
	.align		4
.L_7:
        /*0030*/ 	.byte	0x04, 0x11
        /*0032*/ 	.short	(.L_9 - .L_8)
	.align		4
.L_8:
        /*0034*/ 	.word	index@(default_function_kernel_3)
        /*0038*/ 	.word	0x00000000


	//----- nvinfo : EIATTR_REGCOUNT
	.align		4
.L_9:
        /*003c*/ 	.byte	0x04, 0x2f
        /*003e*/ 	.short	(.L_11 - .L_10)
	.align		4
.L_10:
        /*0040*/ 	.word	index@(default_function_kernel_2)
        /*0044*/ 	.word	0x00000008


	//----- nvinfo : EIATTR_FRAME_SIZE
	.align		4
.L_11:
        /*0048*/ 	.byte	0x04, 0x11
        /*004a*/ 	.short	(.L_13 - .L_12)
	.align		4
.L_12:
        /*004c*/ 	.word	index@(default_function_kernel_2)
        /*0050*/ 	.word	0x00000000


	//----- nvinfo : EIATTR_REGCOUNT
	.align		4
.L_13:
        /*0054*/ 	.byte	0x04, 0x2f
        /*0056*/ 	.short	(.L_15 - .L_14)
	.align		4
.L_14:
        /*0058*/ 	.word	index@(default_function_kernel)
        /*005c*/ 	.word	0x0000000a


	//----- nvinfo : EIATTR_FRAME_SIZE
	.align		4
.L_15:
        /*0060*/ 	.byte	0x04, 0x11
        /*0062*/ 	.short	(.L_17 - .L_16)
	.align		4
.L_16:
        /*0064*/ 	.word	index@(default_function_kernel)
        /*0068*/ 	.word	0x00000000


	//----- nvinfo : EIATTR_REGCOUNT
	.align		4
.L_17:
        /*006c*/ 	.byte	0x04, 0x2f
        /*006e*/ 	.short	(.L_19 - .L_18)
	.align		4
.L_18:
        /*0070*/ 	.word	index@(default_function_kernel_6)
        /*0074*/ 	.word	0x00000014


	//----- nvinfo : EIATTR_FRAME_SIZE
	.align		4
.L_19:
        /*0078*/ 	.byte	0x04, 0x11
        /*007a*/ 	.short	(.L_21 - .L_20)
	.align		4
.L_20:
        /*007c*/ 	.word	index@(default_function_kernel_6)
        /*0080*/ 	.word	0x00000000


	//----- nvinfo : EIATTR_REGCOUNT
	.align		4
.L_21:
        /*0084*/ 	.byte	0x04, 0x2f
        /*0086*/ 	.short	(.L_23 - .L_22)
	.align		4
.L_22:
        /*0088*/ 	.word	index@(default_function_kernel_1)
        /*008c*/ 	.word	0x0000000a


	//----- nvinfo : EIATTR_FRAME_SIZE
	.align		4
.L_23:
        /*0090*/ 	.byte	0x04, 0x11
        /*0092*/ 	.short	(.L_25 - .L_24)
	.align		4
.L_24:
        /*0094*/ 	.word	index@(default_function_kernel_1)
        /*0098*/ 	.word	0x00000000


	//----- nvinfo : EIATTR_REGCOUNT
	.align		4
.L_25:
        /*009c*/ 	.byte	0x04, 0x2f
        /*009e*/ 	.short	(.L_27 - .L_26)
	.align		4
.L_26:
        /*00a0*/ 	.word	index@(default_function_kernel_4)
        /*00a4*/ 	.word	0x0000000c


	//----- nvinfo : EIATTR_FRAME_SIZE
	.align		4
.L_27:
        /*00a8*/ 	.byte	0x04, 0x11
        /*00aa*/ 	.short	(.L_29 - .L_28)
	.align		4
.L_28:
        /*00ac*/ 	.word	index@(default_function_kernel_4)
        /*00b0*/ 	.word	0x00000000


	//----- nvinfo : EIATTR_REGCOUNT
	.align		4
.L_29:
        /*00b4*/ 	.byte	0x04, 0x2f
        /*00b6*/ 	.short	(.L_31 - .L_30)
	.align		4
.L_30:
        /*00b8*/ 	.word	index@(default_function_kernel_5)
        /*00bc*/ 	.word	0x0000000a


	//----- nvinfo : EIATTR_FRAME_SIZE
	.align		4
.L_31:
        /*00c0*/ 	.byte	0x04, 0x11
        /*00c2*/ 	.short	(.L_33 - .L_32)
	.align		4
.L_32:
        /*00c4*/ 	.word	index@(default_function_kernel_5)
        /*00c8*/ 	.word	0x00000000


	//----- nvinfo : EIATTR_MIN_STACK_SIZE
	.align		4
.L_33:
        /*00cc*/ 	.byte	0x04, 0x12
        /*00ce*/ 	.short	(.L_35 - .L_34)
	.align		4
.L_34:
        /*00d0*/ 	.word	index@(default_function_kernel_5)
        /*00d4*/ 	.word	0x00000000


	//----- nvinfo : EIATTR_MIN_STACK_SIZE
	.align		4
.L_35:
        /*00d8*/ 	.byte	0x04, 0x12
        /*00da*/ 	.short	(.L_37 - .L_36)
	.align		4
.L_36:
        /*00dc*/ 	.word	index@(default_function_kernel_4)
        /*00e0*/ 	.word	0x00000000


	//----- nvinfo : EIATTR_MIN_STACK_SIZE
	.align		4
.L_37:
        /*00e4*/ 	.byte	0x04, 0x12
        /*00e6*/ 	.short	(.L_39 - .L_38)
	.align		4
.L_38:
        /*00e8*/ 	.word	index@(default_function_kernel_1)
        /*00ec*/ 	.word	0x00000000


	//----- nvinfo : EIATTR_MIN_STACK_SIZE
	.align		4
.L_39:
        /*00f0*/ 	.byte	0x04, 0x12
        /*00f2*/ 	.short	(.L_41 - .L_40)
	.align		4
.L_40:
        /*00f4*/ 	.word	index@(default_function_kernel_6)
        /*00f8*/ 	.word	0x00000000


	//----- nvinfo : EIATTR_MIN_STACK_SIZE
	.align		4
.L_41:
        /*00fc*/ 	.byte	0x04, 0x12
        /*00fe*/ 	.short	(.L_43 - .L_42)
	.align		4
.L_42:
        /*0100*/ 	.word	index@(default_function_kernel)
        /*0104*/ 	.word	0x00000000


	//----- nvinfo : EIATTR_MIN_STACK_SIZE
	.align		4
.L_43:
        /*0108*/ 	.byte	0x04, 0x12
        /*010a*/ 	.short	(.L_45 - .L_44)
	.align		4
.L_44:
        /*010c*/ 	.word	index@(default_function_kernel_2)
        /*0110*/ 	.word	0x00000000


	//----- nvinfo : EIATTR_MIN_STACK_SIZE
	.align		4
.L_45:
        /*0114*/ 	.byte	0x04, 0x12
        /*0116*/ 	.short	(.L_47 - .L_46)
	.align		4
.L_46:
        /*0118*/ 	.word	index@(default_function_kernel_3)
        /*011c*/ 	.word	0x00000000


	//----- nvinfo : EIATTR_MIN_STACK_SIZE
	.align		4
.L_47:
        /*0120*/ 	.byte	0x04, 0x12
        /*0122*/ 	.short	(.L_49 - .L_48)
	.align		4
.L_48:
        /*0124*/ 	.word	index@(default_function_kernel_7)
        /*0128*/ 	.word	0x00000000
.L_49:


//--------------------- .nv.compat                --------------------------
	.section	.nv.compat,"",@"SHT_CUDA_COMPAT_INFO"
	.align	4
        /*0000*/ 	.byte	0x02, 0x09, 0x00, 0x00, 0x02, 0x02, 0x01, 0x00, 0x02, 0x05, 0x05, 0x00, 0x03, 0x07, 0x01, 0x01
        /*0010*/ 	.byte	0x02, 0x03, 0x00, 0x00, 0x02, 0x06, 0x01, 0x00, 0x04, 0x0b, 0x08, 0x00, 0x01, 0x00, 0x00, 0x00
        /*0020*/ 	.byte	0x00, 0x00, 0x00, 0x00


//--------------------- .nv.info.default_function_kernel_5 --------------------------
	.section	.nv.info.default_function_kernel_5,"",@"SHT_CUDA_INFO"
	.sectionflags	@""
	.align	4


	//----- nvinfo : EIATTR_CUDA_API_VERSION
	.align		4
        /*0000*/ 	.byte	0x04, 0x37
        /*0002*/ 	.short	(.L_51 - .L_50)
.L_50:
        /*0004*/ 	.word	0x00000082


	//----- nvinfo : EIATTR_KPARAM_INFO
	.align		4
.L_51:
        /*0008*/ 	.byte	0x04, 0x17
        /*000a*/ 	.short	(.L_53 - .L_52)
.L_52:
        /*000c*/ 	.word	0x00000000
        /*0010*/ 	.short	0x0000
        /*0012*/ 	.short	0x0000
        /*0014*/ 	.byte	0x00, 0xf5, 0x21, 0x00


	//----- nvinfo : EIATTR_SPARSE_MMA_MASK
	.align		4
.L_53:
        /*0018*/ 	.byte	0x03, 0x50
        /*001a*/ 	.short	0x0000


	//----- nvinfo : EIATTR_MAXREG_COUNT
	.align		4
        /*001c*/ 	.byte	0x03, 0x1b
        /*001e*/ 	.short	0x00ff


	//----- nvinfo : EIATTR_MERCURY_ISA_VERSION
	.align		4
        /*0020*/ 	.byte	0x03, 0x5f
        /*0022*/ 	.short	0x0101


	//----- nvinfo : EIATTR_VRC_CTA_INIT_COUNT
	.align		4
        /*0024*/ 	.byte	0x02, 0x4a
	.zero		1
	.zero		1


	//----- nvinfo : EIATTR_EXIT_INSTR_OFFSETS
	.align		4
        /*0028*/ 	.byte	0x04, 0x1c
        /*002a*/ 	.short	(.L_55 - .L_54)


	//   ....[0]....
.L_54:
        /*002c*/ 	.word	0x000001b0


	//----- nvinfo : EIATTR_MAX_THREADS
	.align		4
.L_55:
        /*0030*/ 	.byte	0x04, 0x05
        /*0032*/ 	.short	(.L_57 - .L_56)
.L_56:
        /*0034*/ 	.word	0x00000078
        /*0038*/ 	.word	0x00000001
        /*003c*/ 	.word	0x00000001


	//----- nvinfo : EIATTR_CBANK_PARAM_SIZE
	.align		4
.L_57:
        /*0040*/ 	.byte	0x03, 0x19
        /*0042*/ 	.short	0x0008


	//----- nvinfo : EIATTR_PARAM_CBANK
	.align		4
        /*0044*/ 	.byte	0x04, 0x0a
        /*0046*/ 	.short	(.L_59 - .L_58)
	.align		4
.L_58:
        /*0048*/ 	.word	index@(.nv.constant0.default_function_kernel_5)
        /*004c*/ 	.short	0x0380
        /*004e*/ 	.short	0x0008


	//----- nvinfo : EIATTR_SW_WAR
	.align		4
.L_59:
        /*0050*/ 	.byte	0x04, 0x36
        /*0052*/ 	.short	(.L_61 - .L_60)
.L_60:
        /*0054*/ 	.word	0x00000008
.L_61:


//--------------------- .nv.info.default_function_kernel_4 --------------------------
	.section	.nv.info.default_function_kernel_4,"",@"SHT_CUDA_INFO"
	.sectionflags	@""
	.align	4


	//----- nvinfo : EIATTR_CUDA_API_VERSION
	.align		4
        /*0000*/ 	.byte	0x04, 0x37
        /*0002*/ 	.short	(.L_63 - .L_62)
.L_62:
        /*0004*/ 	.word	0x00000082


	//----- nvinfo : EIATTR_KPARAM_INFO
	.align		4
.L_63:
        /*0008*/ 	.byte	0x04, 0x17
        /*000a*/ 	.short	(.L_65 - .L_64)
.L_64:
        /*000c*/ 	.word	0x00000000
        /*0010*/ 	.short	0x0001
        /*0012*/ 	.short	0x0008
        /*0014*/ 	.byte	0x00, 0xf5, 0x21, 0x00


	//----- nvinfo : EIATTR_KPARAM_INFO
	.align		4
.L_65:
        /*0018*/ 	.byte	0x04, 0x17
        /*001a*/ 	.short	(.L_67 - .L_66)
.L_66:
        /*001c*/ 	.word	0x00000000
        /*0020*/ 	.short	0x0000
        /*0022*/ 	.short	0x0000
        /*0024*/ 	.byte	0x00, 0xf5, 0x21, 0x00


	//----- nvinfo : EIATTR_SPARSE_MMA_MASK
	.align		4
.L_67:
        /*0028*/ 	.byte	0x03, 0x50
        /*002a*/ 	.short	0x0000


	//----- nvinfo : EIATTR_MAXREG_COUNT
	.align		4
        /*002c*/ 	.byte	0x03, 0x1b
        /*002e*/ 	.short	0x00ff


	//----- nvinfo : EIATTR_MERCURY_ISA_VERSION
	.align		4
        /*0030*/ 	.byte	0x03, 0x5f
        /*0032*/ 	.short	0x0101


	//----- nvinfo : EIATTR_VRC_CTA_INIT_COUNT
	.align		4
        /*0034*/ 	.byte	0x02, 0x4a
	.zero		1
	.zero		1


	//----- nvinfo : EIATTR_EXIT_INSTR_OFFSETS
	.align		4
        /*0038*/ 	.byte	0x04, 0x1c
        /*003a*/ 	.short	(.L_69 - .L_68)


	//   ....[0]....
.L_68:
        /*003c*/ 	.word	0x00000100


	//----- nvinfo : EIATTR_MAX_THREADS
	.align		4
.L_69:
        /*0040*/ 	.byte	0x04, 0x05
        /*0042*/ 	.short	(.L_71 - .L_70)
.L_70:
        /*0044*/ 	.word	0x00000078
        /*0048*/ 	.word	0x00000001
        /*004c*/ 	.word	0x00000001


	//----- nvinfo : EIATTR_CBANK_PARAM_SIZE
	.align		4
.L_71:
        /*0050*/ 	.byte	0x03, 0x19
        /*0052*/ 	.short	0x0010


	//----- nvinfo : EIATTR_PARAM_CBANK
	.align		4
        /*0054*/ 	.byte	0x04, 0x0a
        /*0056*/ 	.short	(.L_73 - .L_72)
	.align		4
.L_72:
        /*0058*/ 	.word	index@(.nv.constant0.default_function_kernel_4)
        /*005c*/ 	.short	0x0380
        /*005e*/ 	.short	0x0010


	//----- nvinfo : EIATTR_SW_WAR
	.align		4
.L_73:
        /*0060*/ 	.byte	0x04, 0x36
        /*0062*/ 	.short	(.L_75 - .L_74)
.L_74:
        /*0064*/ 	.word	0x00000008
.L_75:


//--------------------- .nv.info.default_function_kernel_1 --------------------------
	.section	.nv.info.default_function_kernel_1,"",@"SHT_CUDA_INFO"
	.sectionflags	@""
	.align	4


	//----- nvinfo : EIATTR_CUDA_API_VERSION
	.align		4
        /*0000*/ 	.byte	0x04, 0x37
        /*0002*/ 	.short	(.L_77 - .L_76)
.L_76:
        /*0004*/ 	.word	0x00000082


	//----- nvinfo : EIATTR_KPARAM_INFO
	.align		4
.L_77:
        /*0008*/ 	.byte	0x04, 0x17
        /*000a*/ 	.short	(.L_79 - .L_78)
.L_78:
        /*000c*/ 	.word	0x00000000
        /*0010*/ 	.short	0x0001
        /*0012*/ 	.short	0x0008
        /*0014*/ 	.byte	0x00, 0xf5, 0x21, 0x00


	//----- nvinfo : EIATTR_KPARAM_INFO
	.align		4
.L_79:
        /*0018*/ 	.byte	0x04, 0x17
        /*001a*/ 	.short	(.L_81 - .L_80)
.L_80:
        /*001c*/ 	.word	0x00000000
        /*0020*/ 	.short	0x0000
        /*0022*/ 	.short	0x0000
        /*0024*/ 	.byte	0x00, 0xf5, 0x21, 0x00


	//----- nvinfo : EIATTR_SPARSE_MMA_MASK
	.align		4
.L_81:
        /*0028*/ 	.byte	0x03, 0x50
        /*002a*/ 	.short	0x0000


	//----- nvinfo : EIATTR_MAXREG_COUNT
	.align		4
        /*002c*/ 	.byte	0x03, 0x1b
        /*002e*/ 	.short	0x00ff


	//----- nvinfo : EIATTR_MERCURY_ISA_VERSION
	.align		4
        /*0030*/ 	.byte	0x03, 0x5f
        /*0032*/ 	.short	0x0101


	//----- nvinfo : EIATTR_VRC_CTA_INIT_COUNT
	.align		4
        /*0034*/ 	.byte	0x02, 0x4a
	.zero		1
	.zero		1


	//----- nvinfo : EIATTR_EXIT_INSTR_OFFSETS
	.align		4
        /*0038*/ 	.byte	0x04, 0x1c
        /*003a*/ 	.short	(.L_83 - .L_82)


	//   ....[0]....
.L_82:
        /*003c*/ 	.word	0x000000b0


	//----- nvinfo : EIATTR_MAX_THREADS
	.align		4
.L_83:
        /*0040*/ 	.byte	0x04, 0x05
        /*0042*/ 	.short	(.L_85 - .L_84)
.L_84:
        /*0044*/ 	.word	0x00000078
        /*0048*/ 	.word	0x00000001
        /*004c*/ 	.word	0x00000001


	//----- nvinfo : EIATTR_CBANK_PARAM_SIZE
	.align		4
.L_85:
        /*0050*/ 	.byte	0x03, 0x19
        /*0052*/ 	.short	0x0010


	//----- nvinfo : EIATTR_PARAM_CBANK
	.align		4
        /*0054*/ 	.byte	0x04, 0x0a
        /*0056*/ 	.short	(.L_87 - .L_86)
	.align		4
.L_86:
        /*0058*/ 	.word	index@(.nv.constant0.default_function_kernel_1)
        /*005c*/ 	.short	0x0380
        /*005e*/ 	.short	0x0010


	//----- nvinfo : EIATTR_SW_WAR
	.align		4
.L_87:
        /*0060*/ 	.byte	0x04, 0x36
        /*0062*/ 	.short	(.L_89 - .L_88)
.L_88:
        /*0064*/ 	.word	0x00000008
.L_89:


//--------------------- .nv.info.default_function_kernel_6 --------------------------
	.section	.nv.info.default_function_kernel_6,"",@"SHT_CUDA_INFO"
	.sectionflags	@""
	.align	4


	//----- nvinfo : EIATTR_CUDA_API_VERSION
	.align		4
        /*0000*/ 	.byte	0x04, 0x37
        /*0002*/ 	.short	(.L_91 - .L_90)
.L_90:
        /*0004*/ 	.word	0x00000082


	//----- nvinfo : EIATTR_KPARAM_INFO
	.align		4
.L_91:
        /*0008*/ 	.byte	0x04, 0x17
        /*000a*/ 	.short	(.L_93 - .L_92)
.L_92:
        /*000c*/ 	.word	0x00000000
        /*0010*/ 	.short	0x0001
        /*0012*/ 	.short	0x0008
        /*0014*/ 	.byte	0x00, 0xf5, 0x21, 0x00


	//----- nvinfo : EIATTR_KPARAM_INFO
	.align		4
.L_93:
        /*0018*/ 	.byte	0x04, 0x17
        /*001a*/ 	.short	(.L_95 - .L_94)
.L_94:
        /*001c*/ 	.word	0x00000000
        /*0020*/ 	.short	0x0000
        /*0022*/ 	.short	0x0000
        /*0024*/ 	.byte	0x00, 0xf5, 0x21, 0x00


	//----- nvinfo : EIATTR_SPARSE_MMA_MASK
	.align		4
.L_95:
        /*0028*/ 	.byte	0x03, 0x50
        /*002a*/ 	.short	0x0000


	//----- nvinfo : EIATTR_MAXREG_COUNT
	.align		4
        /*002c*/ 	.byte	0x03, 0x1b
        /*002e*/ 	.short	0x00ff


	//----- nvinfo : EIATTR_MERCURY_ISA_VERSION
	.align		4
        /*0030*/ 	.byte	0x03, 0x5f
        /*0032*/ 	.short	0x0101


	//----- nvinfo : EIATTR_VRC_CTA_INIT_COUNT
	.align		4
        /*0034*/ 	.byte	0x02, 0x4a
	.zero		1
	.zero		1


	//----- nvinfo : EIATTR_EXIT_INSTR_OFFSETS
	.align		4
        /*0038*/ 	.byte	0x04, 0x1c
        /*003a*/ 	.short	(.L_97 - .L_96)


	//   ....[0]....
.L_96:
        /*003c*/ 	.word	0x00000150


	//----- nvinfo : EIATTR_MAX_THREADS
	.align		4
.L_97:
        /*0040*/ 	.byte	0x04, 0x05
        /*0042*/ 	.short	(.L_99 - .L_98)
.L_98:
        /*0044*/ 	.word	0x00000014
        /*0048*/ 	.word	0x00000001
        /*004c*/ 	.word	0x00000001


	//----- nvinfo : EIATTR_CBANK_PARAM_SIZE
	.align		4
.L_99:
        /*0050*/ 	.byte	0x03, 0x19
        /*0052*/ 	.short	0x0010


	//----- nvinfo : EIATTR_PARAM_CBANK
	.align		4
        /*0054*/ 	.byte	0x04, 0x0a
        /*0056*/ 	.short	(.L_101 - .L_100)
	.align		4
.L_100:
        /*0058*/ 	.word	index@(.nv.constant0.default_function_kernel_6)
        /*005c*/ 	.short	0x0380
        /*005e*/ 	.short	0x0010


	//----- nvinfo : EIATTR_SW_WAR
	.align		4
.L_101:
        /*0060*/ 	.byte	0x04, 0x36
        /*0062*/ 	.short	(.L_103 - .L_102)
.L_102:
        /*0064*/ 	.word	0x00000008
.L_103:


//--------------------- .nv.info.default_function_kernel --------------------------
	.section	.nv.info.default_function_kernel,"",@"SHT_CUDA_INFO"
	.sectionflags	@""
	.align	4


	//----- nvinfo : EIATTR_CUDA_API_VERSION
	.align		4
        /*0000*/ 	.byte	0x04, 0x37
        /*0002*/ 	.short	(.L_105 - .L_104)
.L_104:
        /*0004*/ 	.word	0x00000082


	//----- nvinfo : EIATTR_KPARAM_INFO
	.align		4
.L_105:
        /*0008*/ 	.byte	0x04, 0x17
        /*000a*/ 	.short	(.L_107 - .L_106)
.L_106:
        /*000c*/ 	.word	0x00000000
        /*0010*/ 	.short	0x0001
        /*0012*/ 	.short	0x0008
        /*0014*/ 	.byte	0x00, 0xf5, 0x21, 0x00


	//----- nvinfo : EIATTR_KPARAM_INFO
	.align		4
.L_107:
        /*0018*/ 	.byte	0x04, 0x17
        /*001a*/ 	.short	(.L_109 - .L_108)
.L_108:
        /*001c*/ 	.word	0x00000000
        /*0020*/ 	.short	0x0000
        /*0022*/ 	.short	0x0000
        /*0024*/ 	.byte	0x00, 0xf5, 0x21, 0x00


	//----- nvinfo : EIATTR_SPARSE_MMA_MASK
	.align		4
.L_109:
        /*0028*/ 	.byte	0x03, 0x50
        /*002a*/ 	.short	0x0000


	//----- nvinfo : EIATTR_MAXREG_COUNT
	.align		4
        /*002c*/ 	.byte	0x03, 0x1b
        /*002e*/ 	.short	0x00ff


	//----- nvinfo : EIATTR_MERCURY_ISA_VERSION
	.align		4
        /*0030*/ 	.byte	0x03, 0x5f
        /*0032*/ 	.short	0x0101


	//----- nvinfo : EIATTR_VRC_CTA_INIT_COUNT
	.align		4
        /*0034*/ 	.byte	0x02, 0x4a
	.zero		1
	.zero		1


	//----- nvinfo : EIATTR_EXIT_INSTR_OFFSETS
	.align		4
        /*0038*/ 	.byte	0x04, 0x1c
        /*003a*/ 	.short	(.L_111 - .L_110)


	//   ....[0]....
.L_110:
        /*003c*/ 	.word	0x00000090


	//----- nvinfo : EIATTR_MAX_THREADS
	.align		4
.L_111:
        /*0040*/ 	.byte	0x04, 0x05
        /*0042*/ 	.short	(.L_113 - .L_112)
.L_112:
        /*0044*/ 	.word	0x00000078
        /*0048*/ 	.word	0x00000001
        /*004c*/ 	.word	0x00000001


	//----- nvinfo : EIATTR_CBANK_PARAM_SIZE
	.align		4
.L_113:
        /*0050*/ 	.byte	0x03, 0x19
        /*0052*/ 	.short	0x0010


	//----- nvinfo : EIATTR_PARAM_CBANK
	.align		4
        /*0054*/ 	.byte	0x04, 0x0a
        /*0056*/ 	.short	(.L_115 - .L_114)
	.align		4
.L_114:
        /*0058*/ 	.word	index@(.nv.constant0.default_function_kernel)
        /*005c*/ 	.short	0x0380
        /*005e*/ 	.short	0x0010


	//----- nvinfo : EIATTR_SW_WAR
	.align		4
.L_115:
        /*0060*/ 	.byte	0x04, 0x36
        /*0062*/ 	.short	(.L_117 - .L_116)
.L_116:
        /*0064*/ 	.word	0x00000008
.L_117:


//--------------------- .nv.info.default_function_kernel_2 --------------------------
	.section	.nv.info.default_function_kernel_2,"",@"SHT_CUDA_INFO"
	.sectionflags	@""
	.align	4


	//----- nvinfo : EIATTR_CUDA_API_VERSION
	.align		4
        /*0000*/ 	.byte	0x04, 0x37
        /*0002*/ 	.short	(.L_119 - .L_118)
.L_118:
        /*0004*/ 	.word	0x00000082


	//----- nvinfo : EIATTR_KPARAM_INFO
	.align		4
.L_119:
        /*0008*/ 	.byte	0x04, 0x17
        /*000a*/ 	.short	(.L_121 - .L_120)
.L_120:
        /*000c*/ 	.word	0x00000000
        /*0010*/ 	.short	0x0000
        /*0012*/ 	.short	0x0000
        /*0014*/ 	.byte	0x00, 0xf5, 0x21, 0x00


	//----- nvinfo : EIATTR_SPARSE_MMA_MASK
	.align		4
.L_121:
        /*0018*/ 	.byte	0x03, 0x50
        /*001a*/ 	.short	0x0000


	//----- nvinfo : EIATTR_MAXREG_COUNT
	.align		4
        /*001c*/ 	.byte	0x03, 0x1b
        /*001e*/ 	.short	0x00ff


	//----- nvinfo : EIATTR_MERCURY_ISA_VERSION
	.align		4
        /*0020*/ 	.byte	0x03, 0x5f
        /*0022*/ 	.short	0x0101


	//----- nvinfo : EIATTR_VRC_CTA_INIT_COUNT
	.align		4
        /*0024*/ 	.byte	0x02, 0x4a
	.zero		1
	.zero		1


	//----- nvinfo : EIATTR_EXIT_INSTR_OFFSETS
	.align		4
        /*0028*/ 	.byte	0x04, 0x1c
        /*002a*/ 	.short	(.L_123 - .L_122)


	//   ....[0]....
.L_122:
        /*002c*/ 	.word	0x00000080


	//----- nvinfo : EIATTR_MAX_THREADS
	.align		4
.L_123:
        /*0030*/ 	.byte	0x04, 0x05
        /*0032*/ 	.short	(.L_125 - .L_124)
.L_124:
        /*0034*/ 	.word	0x00000078
        /*0038*/ 	.word	0x00000001
        /*003c*/ 	.word	0x00000001


	//----- nvinfo : EIATTR_CBANK_PARAM_SIZE
	.align		4
.L_125:
        /*0040*/ 	.byte	0x03, 0x19
        /*0042*/ 	.short	0x0008


	//----- nvinfo : EIATTR_PARAM_CBANK
	.align		4
        /*0044*/ 	.byte	0x04, 0x0a
        /*0046*/ 	.short	(.L_127 - .L_126)
	.align		4
.L_126:
        /*0048*/ 	.word	index@(.nv.constant0.default_function_kernel_2)
        /*004c*/ 	.short	0x0380
        /*004e*/ 	.short	0x0008


	//----- nvinfo : EIATTR_SW_WAR
	.align		4
.L_127:
        /*0050*/ 	.byte	0x04, 0x36
        /*0052*/ 	.short	(.L_129 - .L_128)
.L_128:
        /*0054*/ 	.word	0x00000008
.L_129:


//--------------------- .nv.info.default_function_kernel_3 --------------------------
	.section	.nv.info.default_function_kernel_3,"",@"SHT_CUDA_INFO"
	.sectionflags	@""
	.align	4


	//----- nvinfo : EIATTR_CUDA_API_VERSION
	.align		4
        /*0000*/ 	.byte	0x04, 0x37
        /*0002*/ 	.short	(.L_131 - .L_130)
.L_130:
        /*0004*/ 	.word	0x00000082


	//----- nvinfo : EIATTR_KPARAM_INFO
	.align		4
.L_131:
        /*0008*/ 	.byte	0x04, 0x17
        /*000a*/ 	.short	(.L_133 - .L_132)
.L_132:
        /*000c*/ 	.word	0x00000000
        /*0010*/ 	.short	0x0001
        /*0012*/ 	.short	0x0008
        /*0014*/ 	.byte	0x00, 0xf5, 0x21, 0x00


	//----- nvinfo : EIATTR_KPARAM_INFO
	.align		4
.L_133:
        /*0018*/ 	.byte	0x04, 0x17
        /*001a*/ 	.short	(.L_135 - .L_134)
.L_134:
        /*001c*/ 	.word	0x00000000
        /*0020*/ 	.short	0x0000
        /*0022*/ 	.short	0x0000
        /*0024*/ 	.byte	0x00, 0xf5, 0x21, 0x00


	//----- nvinfo : EIATTR_SPARSE_MMA_MASK
	.align		4
.L_135:
        /*0028*/ 	.byte	0x03, 0x50
        /*002a*/ 	.short	0x0000


	//----- nvinfo : EIATTR_MAXREG_COUNT
	.align		4
        /*002c*/ 	.byte	0x03, 0x1b
        /*002e*/ 	.short	0x00ff


	//----- nvinfo : EIATTR_MERCURY_ISA_VERSION
	.align		4
        /*0030*/ 	.byte	0x03, 0x5f
        /*0032*/ 	.short	0x0101


	//----- nvinfo : EIATTR_VRC_CTA_INIT_COUNT
	.align		4
        /*0034*/ 	.byte	0x02, 0x4a
	.zero		1
	.zero		1


	//----- nvinfo : EIATTR_EXIT_INSTR_OFFSETS
	.align		4
        /*0038*/ 	.byte	0x04, 0x1c
        /*003a*/ 	.short	(.L_137 - .L_136)


	//   ....[0]....
.L_136:
        /*003c*/ 	.word	0x00000120


	//----- nvinfo : EIATTR_MAX_THREADS
	.align		4
.L_137:
        /*0040*/ 	.byte	0x04, 0x05
        /*0042*/ 	.short	(.L_139 - .L_138)
.L_138:
        /*0044*/ 	.word	0x00000014
        /*0048*/ 	.word	0x00000001
        /*004c*/ 	.word	0x00000001


	//----- nvinfo : EIATTR_CBANK_PARAM_SIZE
	.align		4
.L_139:
        /*0050*/ 	.byte	0x03, 0x19
        /*0052*/ 	.short	0x0010


	//----- nvinfo : EIATTR_PARAM_CBANK
	.align		4
        /*0054*/ 	.byte	0x04, 0x0a
        /*0056*/ 	.short	(.L_141 - .L_140)
	.align		4
.L_140:
        /*0058*/ 	.word	index@(.nv.constant0.default_function_kernel_3)
        /*005c*/ 	.short	0x0380
        /*005e*/ 	.short	0x0010


	//----- nvinfo : EIATTR_SW_WAR
	.align		4
.L_141:
        /*0060*/ 	.byte	0x04, 0x36
        /*0062*/ 	.short	(.L_143 - .L_142)
.L_142:
        /*0064*/ 	.word	0x00000008
.L_143:


//--------------------- .nv.info.default_function_kernel_7 --------------------------
	.section	.nv.info.default_function_kernel_7,"",@"SHT_CUDA_INFO"
	.sectionflags	@""
	.align	4


	//----- nvinfo : EIATTR_CUDA_API_VERSION
	.align		4
        /*0000*/ 	.byte	0x04, 0x37
        /*0002*/ 	.short	(.L_145 - .L_144)
.L_144:
        /*0004*/ 	.word	0x00000082


	//----- nvinfo : EIATTR_KPARAM_INFO
	.align		4
.L_145:
        /*0008*/ 	.byte	0x04, 0x17
        /*000a*/ 	.short	(.L_147 - .L_146)
.L_146:
        /*000c*/ 	.word	0x00000000
        /*0010*/ 	.short	0x0002
        /*0012*/ 	.short	0x0010
        /*0014*/ 	.byte	0x00, 0xf5, 0x21, 0x00


	//----- nvinfo : EIATTR_KPARAM_INFO
	.align		4
.L_147:
        /*0018*/ 	.byte	0x04, 0x17
        /*001a*/ 	.short	(.L_149 - .L_148)
.L_148:
        /*001c*/ 	.word	0x00000000
        /*0020*/ 	.short	0x0001
        /*0022*/ 	.short	0x0008
        /*0024*/ 	.byte	0x00, 0xf5, 0x21, 0x00


	//----- nvinfo : EIATTR_KPARAM_INFO
	.align		4
.L_149:
        /*0028*/ 	.byte	0x04, 0x17
        /*002a*/ 	.short	(.L_151 - .L_150)
.L_150:
        /*002c*/ 	.word	0x00000000
        /*0030*/ 	.short	0x0000
        /*0032*/ 	.short	0x0000
        /*0034*/ 	.byte	0x00, 0xf5, 0x21, 0x00


	//----- nvinfo : EIATTR_SPARSE_MMA_MASK
	.align		4
.L_151:
        /*0038*/ 	.byte	0x03, 0x50
        /*003a*/ 	.short	0x0000


	//----- nvinfo : EIATTR_MAXREG_COUNT
	.align		4
        /*003c*/ 	.byte	0x03, 0x1b
        /*003e*/ 	.short	0x00ff


	//----- nvinfo : EIATTR_MERCURY_ISA_VERSION
	.align		4
        /*0040*/ 	.byte	0x03, 0x5f
        /*0042*/ 	.short	0x0101


	//----- nvinfo : EIATTR_VRC_CTA_INIT_COUNT
	.align		4
        /*0044*/ 	.byte	0x02, 0x4a
	.zero		1
	.zero		1


	//----- nvinfo : EIATTR_EXIT_INSTR_OFFSETS
	.align		4
        /*0048*/ 	.byte	0x04, 0x1c
        /*004a*/ 	.short	(.L_153 - .L_152)


	//   ....[0]....
.L_152:
        /*004c*/ 	.word	0x000001e0


	//----- nvinfo : EIATTR_MAX_THREADS
	.align		4
.L_153:
        /*0050*/ 	.byte	0x04, 0x05
        /*0052*/ 	.short	(.L_155 - .L_154)
.L_154:
        /*0054*/ 	.word	0x00000078
        /*0058*/ 	.word	0x00000001
        /*005c*/ 	.word	0x00000001


	//----- nvinfo : EIATTR_CRS_STACK_SIZE
	.align		4
.L_155:
        /*0060*/ 	.byte	0x04, 0x1e
        /*0062*/ 	.short	(.L_157 - .L_156)
.L_156:
        /*0064*/ 	.word	0x00000000


	//----- nvinfo : EIATTR_CBANK_PARAM_SIZE
	.align		4
.L_157:
        /*0068*/ 	.byte	0x03, 0x19
        /*006a*/ 	.short	0x0018


	//----- nvinfo : EIATTR_PARAM_CBANK
	.align		4
        /*006c*/ 	.byte	0x04, 0x0a
        /*006e*/ 	.short	(.L_159 - .L_158)
	.align		4
.L_158:
        /*0070*/ 	.word	index@(.nv.constant0.default_function_kernel_7)
        /*0074*/ 	.short	0x0380
        /*0076*/ 	.short	0x0018


	//----- nvinfo : EIATTR_SW_WAR
	.align		4
.L_159:
        /*0078*/ 	.byte	0x04, 0x36
        /*007a*/ 	.short	(.L_161 - .L_160)
.L_160:
        /*007c*/ 	.word	0x00000008
.L_161:


//--------------------- .nv.callgraph             --------------------------
	.section	.nv.callgraph,"",@"SHT_CUDA_CALLGRAPH"
	.align	4
	.sectionentsize	8
	.align		4
        /*0000*/ 	.word	0x00000000
	.align		4
        /*0004*/ 	.word	0xffffffff
	.align		4
        /*0008*/ 	.word	0x00000000
	.align		4
        /*000c*/ 	.word	0xfffffffe
	.align		4
        /*0010*/ 	.word	0x00000000
	.align		4
        /*0014*/ 	.word	0xfffffffd
	.align		4
        /*0018*/ 	.word	0x00000000
	.align		4
        /*001c*/ 	.word	0xfffffffc


//--------------------- .text.default_function_kernel_5 --------------------------
	.section	.text.default_function_kernel_5,"ax",@progbits
	.align	128
        .global         default_function_kernel_5
        .type           default_function_kernel_5,@function
        .size           default_function_kernel_5,(.L_x_22 - default_function_kernel_5)
        .other          default_function_kernel_5,@"STO_CUDA_ENTRY STV_DEFAULT"
default_function_kernel_5:
.text.default_function_kernel_5:
[----:B------:R-:W-:Y:S01]  /*0000*/  LDC R1, c[0x0][0x37c] ;  /* 0x0000df00ff017b82 */ /* 0x000fe20000000800 */
[----:B------:R-:W0:Y:S07]  /*0010*/  S2R R5, SR_TID.X ;  /* 0x0000000000057919 */ /* 0x000e2e0000002100 */
[----:B------:R-:W0:Y:S01]  /*0020*/  LDC.64 R2, c[0x0][0x380] ;  /* 0x0000e000ff027b82 */ /* 0x000e220000000a00 */
[----:B------:R-:W1:Y:S01]  /*0030*/  LDCU.64 UR4, c[0x0][0x358] ;  /* 0x00006b00ff0477ac */ /* 0x000e620008000a00 */
[----:B0-----:R-:W-:-:S05]  /*0040*/  IMAD.WIDE.U32 R2, R5, 0x4, R2 ;  /* 0x0000000405027825 */ /* 0x001fca00078e0002 */
[----:B-1----:R-:W2:Y:S01]  /*0050*/  LDG.E R0, desc[UR4][R2.64] ;  /* 0x0000000402007981 */ /* 0x002ea2000c1e1900 */
[----:B------:R-:W-:Y:S01]  /*0060*/  HFMA2 R5, -RZ, RZ, 1.9296875, -0.048675537109375 ;  /* 0x3fb8aa3bff057431 */ /* 0x000fe200000001ff */
[----:B------:R-:W-:Y:S02]  /*0070*/  MOV R7, 0x39506966 ;  /* 0x3950696600077802 */ /* 0x000fe40000000f00 */
[----:B--2---:R-:W-:-:S04]  /*0080*/  FMNMX R4, R0, 88.3762664794921875, PT ;  /* 0x42b0c0a600047809 */ /* 0x004fc80003800000 */
[----:B------:R-:W-:-:S05]  /*0090*/  FMNMX R4, R4, -88.37625885009765625, !PT ;  /* 0xc2b0c0a504047809 */ /* 0x000fca0007800000 */
[----:B------:R-:W-:-:S06]  /*00a0*/  FFMA R5, R4, R5, 0.5 ;  /* 0x3f00000004057423 */ /* 0x000fcc0000000005 */
[----:B------:R-:W0:Y:S02]  /*00b0*/  FRND.FLOOR R5, R5 ;  /* 0x0000000500057307 */ /* 0x000e240000205000 */
[C---:B0-----:R-:W-:Y:S01]  /*00c0*/  FFMA R6, R5.reuse, -0.69314718246459960938, R4 ;  /* 0xbf31721805067823 */ /* 0x041fe20000000004 */
[----:B------:R-:W-:-:S03]  /*00d0*/  FADD R4, R5, 127 ;  /* 0x42fe000005047421 */ /* 0x000fc60000000000 */
[----:B------:R-:W-:-:S03]  /*00e0*/  FFMA R7, R6, R7, 0.0013982000527903437614 ;  /* 0x3ab743cf06077423 */ /* 0x000fc60000000007 */
[----:B------:R-:W0:Y:S01]  /*00f0*/  F2I.TRUNC.NTZ R4, R4 ;  /* 0x0000000400047305 */ /* 0x000e22000020f100 */
[----:B------:R-:W-:-:S04]  /*0100*/  FFMA R7, R6, R7, 0.0083334520459175109863 ;  /* 0x3c08890806077423 */ /* 0x000fc80000000007 */
[----:B------:R-:W-:-:S04]  /*0110*/  FFMA R7, R6, R7, 0.041665799915790557861 ;  /* 0x3d2aa9c206077423 */ /* 0x000fc80000000007 */
[----:B------:R-:W-:-:S04]  /*0120*/  FFMA R7, R6, R7, 0.16666670143604278564 ;  /* 0x3e2aaaad06077423 */ /* 0x000fc80000000007 */
[----:B------:R-:W-:Y:S01]  /*0130*/  FFMA R7, R6, R7, 0.5 ;  /* 0x3f00000006077423 */ /* 0x000fe20000000007 */
[----:B0-----:R-:W-:-:S03]  /*0140*/  SHF.L.U32 R5, R4, 0x17, RZ ;  /* 0x0000001704057819 */ /* 0x001fc600000006ff */
[----:B------:R-:W-:-:S04]  /*0150*/  FMUL R7, R6, R7 ;  /* 0x0000000706077220 */ /* 0x000fc80000400000 */
[----:B------:R-:W-:-:S04]  /*0160*/  FFMA R7, R6, R7, R6 ;  /* 0x0000000706077223 */ /* 0x000fc80000000006 */
[----:B------:R-:W-:-:S04]  /*0170*/  FADD R6, R7, 1 ;  /* 0x3f80000007067421 */ /* 0x000fc80000000000 */
[----:B------:R-:W-:-:S05]  /*0180*/  FMUL R5, R5, R6 ;  /* 0x0000000605057220 */ /* 0x000fca0000400000 */
[----:B------:R-:W-:-:S05]  /*0190*/  FMNMX R5, R0, R5, !PT ;  /* 0x0000000500057209 */ /* 0x000fca0007800000 */
[----:B------:R-:W-:Y:S01]  /*01a0*/  STG.E desc[UR4][R2.64], R5 ;  /* 0x0000000502007986 */ /* 0x000fe2000c101904 */
[----:B------:R-:W-:Y:S05]  /*01b0*/  EXIT ;  /* 0x000000000000794d */ /* 0x000fea0003800000 */
.L_x_0:
[----:B------:R-:W-:-:S00]  /*01c0*/  BRA `(.L_x_0) ;  /* 0xfffffffc00fc7947 */ /* 0x000fc0000383ffff */
[----:B------:R-:W-:-:S00]  /*01d0*/  NOP ;  /* 0x0000000000007918 */ /* 0x000fc00000000000 */
        /* <DEDUP_REMOVED lines=10> */
.L_x_22:


//--------------------- .text.default_function_kernel_4 --------------------------
	.section	.text.default_function_kernel_4,"ax",@progbits
	.align	128
        .global         default_function_kernel_4
        .type           default_function_kernel_4,@function
        .size           default_function_kernel_4,(.L_x_23 - default_function_kernel_4)
        .other          default_function_kernel_4,@"STO_CUDA_ENTRY STV_DEFAULT"
default_function_kernel_4:
.text.default_function_kernel_4:
[----:B------:R-:W-:Y:S01]  /*0000*/  LDC R1, c[0x0][0x37c] ;  /* 0x0000df00ff017b82 */ /* 0x000fe20000000800 */
[----:B------:R-:W0:Y:S07]  /*0010*/  S2R R9, SR_TID.X ;  /* 0x0000000000097919 */ /* 0x000e2e0000002100 */
[----:B------:R-:W1:Y:S01]  /*0020*/  LDC.64 R4, c[0x0][0x388] ;  /* 0x0000e200ff047b82 */ /* 0x000e620000000a00 */
[----:B------:R-:W2:Y:S07]  /*0030*/  LDCU.64 UR4, c[0x0][0x358] ;  /* 0x00006b00ff0477ac */ /* 0x000eae0008000a00 */
[----:B------:R-:W3:Y:S01]  /*0040*/  LDC.64 R2, c[0x0][0x380] ;  /* 0x0000e000ff027b82 */ /* 0x000ee20000000a00 */
[C---:B0-----:R-:W-:Y:S01]  /*0050*/  PRMT R0, R9.reuse, 0x9910, RZ ;  /* 0x0000991009007816 */ /* 0x041fe200000000ff */
[----:B---3--:R-:W-:-:S04]  /*0060*/  IMAD.WIDE.U32 R2, R9, 0x4, R2 ;  /* 0x0000000409027825 */ /* 0x008fc800078e0002 */
[----:B------:R-:W-:-:S05]  /*0070*/  IMAD R0, R0, 0x2b, RZ ;  /* 0x0000002b00007824 */ /* 0x000fca00078e02ff */
[----:B------:R-:W-:-:S04]  /*0080*/  LOP3.LUT R0, R0, 0xffff, RZ, 0xc0, !PT ;  /* 0x0000ffff00007812 */ /* 0x000fc800078ec0ff */
[----:B------:R-:W-:-:S04]  /*0090*/  SHF.R.U32.HI R0, RZ, 0x8, R0 ;  /* 0x00000008ff007819 */ /* 0x000fc80000011600 */
[----:B------:R-:W-:Y:S02]  /*00a0*/  LOP3.LUT R7, R0, 0xffff, RZ, 0xc0, !PT ;  /* 0x0000ffff00077812 */ /* 0x000fe400078ec0ff */
[----:B--2---:R-:W2:Y:S03]  /*00b0*/  LDG.E R0, desc[UR4][R2.64] ;  /* 0x0000000402007981 */ /* 0x004ea6000c1e1900 */
[----:B-1----:R-:W-:-:S06]  /*00c0*/  IMAD.WIDE.U32 R4, R7, 0x4, R4 ;  /* 0x0000000407047825 */ /* 0x002fcc00078e0004 */
[----:B------:R-:W2:Y:S02]  /*00d0*/  LDG.E.CONSTANT R5, desc[UR4][R4.64] ;  /* 0x0000000404057981 */ /* 0x000ea4000c1e9900 */
[----:B--2---:R-:W-:-:S05]  /*00e0*/  FADD R7, R0, -R5 ;  /* 0x8000000500077221 */ /* 0x004fca0000000000 */
[----:B------:R-:W-:Y:S01]  /*00f0*/  STG.E desc[UR4][R2.64], R7 ;  /* 0x0000000702007986 */ /* 0x000fe2000c101904 */
[----:B------:R-:W-:Y:S05]  /*0100*/  EXIT ;  /* 0x000000000000794d */ /* 0x000fea0003800000 */
.L_x_1:
        /* <DEDUP_REMOVED lines=15> */
.L_x_23:


//--------------------- .text.default_function_kernel_1 --------------------------
	.section	.text.default_function_kernel_1,"ax",@progbits
	.align	128
        .global         default_function_kernel_1
        .type           default_function_kernel_1,@function
        .size           default_function_kernel_1,(.L_x_24 - default_function_kernel_1)
        .other          default_function_kernel_1,@"STO_CUDA_ENTRY STV_DEFAULT"
default_function_kernel_1:
.text.default_function_kernel_1:
[----:B------:R-:W-:Y:S01]  /*0000*/  LDC R1, c[0x0][0x37c] ;  /* 0x0000df00ff017b82 */ /* 0x000fe20000000800 */
[----:B------:R-:W0:Y:S07]  /*0010*/  S2R R7, SR_TID.X ;  /* 0x0000000000077919 */ /* 0x000e2e0000002100 */
[----:B------:R-:W0:Y:S01]  /*0020*/  LDC.64 R4, c[0x0][0x388] ;  /* 0x0000e200ff047b82 */ /* 0x000e220000000a00 */
[----:B------:R-:W1:Y:S07]  /*0030*/  LDCU.64 UR4, c[0x0][0x358] ;  /* 0x00006b00ff0477ac */ /* 0x000e6e0008000a00 */
[----:B------:R-:W2:Y:S01]  /*0040*/  LDC.64 R2, c[0x0][0x380] ;  /* 0x0000e000ff027b82 */ /* 0x000ea20000000a00 */
[----:B0-----:R-:W-:-:S04]  /*0050*/  IMAD.WIDE.U32 R4, R7, 0x4, R4 ;  /* 0x0000000407047825 */ /* 0x001fc800078e0004 */
[----:B--2---:R-:W-:Y:S02]  /*0060*/  IMAD.WIDE.U32 R2, R7, 0x4, R2 ;  /* 0x0000000407027825 */ /* 0x004fe400078e0002 */
[----:B-1----:R-:W2:Y:S04]  /*0070*/  LDG.E.CONSTANT R5, desc[UR4][R4.64] ;  /* 0x0000000404057981 */ /* 0x002ea8000c1e9900 */
[----:B------:R-:W2:Y:S02]  /*0080*/  LDG.E R0, desc[UR4][R2.64] ;  /* 0x0000000402007981 */ /* 0x000ea4000c1e1900 */
[----:B--2---:R-:W-:-:S05]  /*0090*/  FADD R7, R0, -R5 ;  /* 0x8000000500077221 */ /* 0x004fca0000000000 */
[----:B------:R-:W-:Y:S01]  /*00a0*/  STG.E desc[UR4][R2.64], R7 ;  /* 0x0000000702007986 */ /* 0x000fe2000c101904 */
[----:B------:R-:W-:Y:S05]  /*00b0*/  EXIT ;  /* 0x000000000000794d */ /* 0x000fea0003800000 */
.L_x_2:
        /* <DEDUP_REMOVED lines=12> */
.L_x_24:


//--------------------- .text.default_function_kernel_6 --------------------------
	.section	.text.default_function_kernel_6,"ax",@progbits
	.align	128
        .global         default_function_kernel_6
        .type           default_function_kernel_6,@function
        .size           default_function_kernel_6,(.L_x_25 - default_function_kernel_6)
        .other          default_function_kernel_6,@"STO_CUDA_ENTRY STV_DEFAULT"
default_function_kernel_6:
.text.default_function_kernel_6:
[----:B------:R-:W-:Y:S01]  /*0000*/  LDC R1, c[0x0][0x37c] ;  /* 0x0000df00ff017b82 */ /* 0x000fe20000000800 */
[----:B------:R-:W0:Y:S07]  /*0010*/  S2R R17, SR_TID.X ;  /* 0x0000000000117919 */ /* 0x000e2e0000002100 */
[----:B------:R-:W1:Y:S01]  /*0020*/  LDC.64 R4, c[0x0][0x380] ;  /* 0x0000e000ff047b82 */ /* 0x000e620000000a00 */
[----:B------:R-:W2:Y:S01]  /*0030*/  LDCU.64 UR4, c[0x0][0x358] ;  /* 0x00006b00ff0477ac */ /* 0x000ea20008000a00 */
[----:B0-----:R-:W-:-:S04]  /*0040*/  IMAD R3, R17, 0x6, RZ ;  /* 0x0000000611037824 */ /* 0x001fc800078e02ff */
[----:B-1----:R-:W-:Y:S02]  /*0050*/  IMAD.WIDE.U32 R4, R3, 0x4, R4 ;  /* 0x0000000403047825 */ /* 0x002fe400078e0004 */
[----:B------:R-:W0:Y:S03]  /*0060*/  LDC.64 R2, c[0x0][0x388] ;  /* 0x0000e200ff027b82 */ /* 0x000e260000000a00 */
[----:B--2---:R-:W2:Y:S04]  /*0070*/  LDG.E.CONSTANT R0, desc[UR4][R4.64] ;  /* 0x0000000404007981 */ /* 0x004ea8000c1e9900 */
[----:B------:R-:W3:Y:S04]  /*0080*/  LDG.E.CONSTANT R7, desc[UR4][R4.64+0x4] ;  /* 0x0000040404077981 */ /* 0x000ee8000c1e9900 */
[----:B------:R-:W4:Y:S04]  /*0090*/  LDG.E.CONSTANT R9, desc[UR4][R4.64+0x8] ;  /* 0x0000080404097981 */ /* 0x000f28000c1e9900 */
[----:B------:R-:W5:Y:S04]  /*00a0*/  LDG.E.CONSTANT R11, desc[UR4][R4.64+0xc] ;  /* 0x00000c04040b7981 */ /* 0x000f68000c1e9900 */
[----:B------:R-:W5:Y:S04]  /*00b0*/  LDG.E.CONSTANT R13, desc[UR4][R4.64+0x10] ;  /* 0x00001004040d7981 */ /* 0x000f68000c1e9900 */
[----:B------:R-:W5:Y:S01]  /*00c0*/  LDG.E.CONSTANT R15, desc[UR4][R4.64+0x14] ;  /* 0x00001404040f7981 */ /* 0x000f62000c1e9900 */
[----:B0-----:R-:W-:-:S04]  /*00d0*/  IMAD.WIDE.U32 R2, R17, 0x4, R2 ;  /* 0x0000000411027825 */ /* 0x001fc800078e0002 */
[----:B--2---:R-:W-:-:S04]  /*00e0*/  FADD R0, RZ, R0 ;  /* 0x00000000ff007221 */ /* 0x004fc80000000000 */
[----:B---3--:R-:W-:-:S04]  /*00f0*/  FADD R0, R0, R7 ;  /* 0x0000000700007221 */ /* 0x008fc80000000000 */
[----:B----4-:R-:W-:-:S04]  /*0100*/  FADD R0, R0, R9 ;  /* 0x0000000900007221 */ /* 0x010fc80000000000 */
[----:B-----5:R-:W-:-:S04]  /*0110*/  FADD R0, R0, R11 ;  /* 0x0000000b00007221 */ /* 0x020fc80000000000 */
[----:B------:R-:W-:-:S04]  /*0120*/  FADD R0, R0, R13 ;  /* 0x0000000d00007221 */ /* 0x000fc80000000000 */
[----:B------:R-:W-:-:S05]  /*0130*/  FADD R15, R0, R15 ;  /* 0x0000000f000f7221 */ /* 0x000fca0000000000 */
[----:B------:R-:W-:Y:S01]  /*0140*/  STG.E desc[UR4][R2.64], R15 ;  /* 0x0000000f02007986 */ /* 0x000fe2000c101904 */
[----:B------:R-:W-:Y:S05]  /*0150*/  EXIT ;  /* 0x000000000000794d */ /* 0x000fea0003800000 */
.L_x_3:
        /* <DEDUP_REMOVED lines=10> */
.L_x_25:


//--------------------- .text.default_function_kernel --------------------------
	.section	.text.default_function_kernel,"ax",@progbits
	.align	128
        .global         default_function_kernel
        .type           default_function_kernel,@function
        .size           default_function_kernel,(.L_x_26 - default_function_kernel)
        .other          default_function_kernel,@"STO_CUDA_ENTRY STV_DEFAULT"
default_function_kernel:
.text.default_function_kernel:
[----:B------:R-:W-:Y:S01]  /*0000*/  LDC R1, c[0x0][0x37c] ;  /* 0x0000df00ff017b82 */ /* 0x000fe20000000800 */
[----:B------:R-:W0:Y:S07]  /*0010*/  S2R R7, SR_TID.X ;  /* 0x0000000000077919 */ /* 0x000e2e0000002100 */
[----:B------:R-:W0:Y:S01]  /*0020*/  LDC.64 R2, c[0x0][0x388] ;  /* 0x0000e200ff027b82 */ /* 0x000e220000000a00 */
[----:B------:R-:W1:Y:S07]  /*0030*/  LDCU.64 UR4, c[0x0][0x358] ;  /* 0x00006b00ff0477ac */ /* 0x000e6e0008000a00 */
[----:B------:R-:W2:Y:S01]  /*0040*/  LDC.64 R4, c[0x0][0x380] ;  /* 0x0000e000ff047b82 */ /* 0x000ea20000000a00 */
[----:B0-----:R-:W-:-:S06]  /*0050*/  IMAD.WIDE.U32 R2, R7, 0x4, R2 ;  /* 0x0000000407027825 */ /* 0x001fcc00078e0002 */
[----:B-1----:R-:W3:Y:S01]  /*0060*/  LDG.E.CONSTANT R3, desc[UR4][R2.64] ;  /* 0x0000000402037981 */ /* 0x002ee2000c1e9900 */
[----:B--2---:R-:W-:-:S05]  /*0070*/  IMAD.WIDE.U32 R4, R7, 0x4, R4 ;  /* 0x0000000407047825 */ /* 0x004fca00078e0004 */
[----:B---3--:R-:W-:Y:S01]  /*0080*/  STG.E desc[UR4][R4.64], R3 ;  /* 0x0000000304007986 */ /* 0x008fe2000c101904 */
[----:B------:R-:W-:Y:S05]  /*0090*/  EXIT ;  /* 0x000000000000794d */ /* 0x000fea0003800000 */
.L_x_4:
        /* <DEDUP_REMOVED lines=14> */
.L_x_26:


//--------------------- .text.default_function_kernel_2 --------------------------
	.section	.text.default_function_kernel_2,"ax",@progbits
	.align	128
        .global         default_function_kernel_2
        .type           default_function_kernel_2,@function
        .size           default_function_kernel_2,(.L_x_27 - default_function_kernel_2)
        .other          default_function_kernel_2,@"STO_CUDA_ENTRY STV_DEFAULT"
default_function_kernel_2:
.text.default_function_kernel_2:
[----:B------:R-:W-:Y:S01]  /*0000*/  LDC R1, c[0x0][0x37c] ;  /* 0x0000df00ff017b82 */ /* 0x000fe20000000800 */
[----:B------:R-:W0:Y:S07]  /*0010*/  S2R R5, SR_TID.X ;  /* 0x0000000000057919 */ /* 0x000e2e0000002100 */
[----:B------:R-:W0:Y:S01]  /*0020*/  LDC.64 R2, c[0x0][0x380] ;  /* 0x0000e000ff027b82 */ /* 0x000e220000000a00 */
[----:B------:R-:W1:Y:S01]  /*0030*/  LDCU.64 UR4, c[0x0][0x358] ;  /* 0x00006b00ff0477ac */ /* 0x000e620008000a00 */
[----:B0-----:R-:W-:-:S05]  /*0040*/  IMAD.WIDE.U32 R2, R5, 0x4, R2 ;  /* 0x0000000405027825 */ /* 0x001fca00078e0002 */
[----:B-1----:R-:W2:Y:S02]  /*0050*/  LDG.E R0, desc[UR4][R2.64] ;  /* 0x0000000402007981 */ /* 0x002ea4000c1e1900 */
[----:B--2---:R-:W-:-:S05]  /*0060*/  FMNMX R5, RZ, R0, !PT ;  /* 0x00000000ff057209 */ /* 0x004fca0007800000 */
[----:B------:R-:W-:Y:S01]  /*0070*/  STG.E desc[UR4][R2.64], R5 ;  /* 0x0000000502007986 */ /* 0x000fe2000c101904 */
[----:B------:R-:W-:Y:S05]  /*0080*/  EXIT ;  /* 0x000000000000794d */ /* 0x000fea0003800000 */
.L_x_5:
        /* <DEDUP_REMOVED lines=15> */
.L_x_27:


//--------------------- .text.default_function_kernel_3 --------------------------
	.section	.text.default_function_kernel_3,"ax",@progbits
	.align	128
        .global         default_function_kernel_3
        .type           default_function_kernel_3,@function
        .size           default_function_kernel_3,(.L_x_28 - default_function_kernel_3)
        .other          default_function_kernel_3,@"STO_CUDA_ENTRY STV_DEFAULT"
default_function_kernel_3:
.text.default_function_kernel_3:
        /* <DEDUP_REMOVED lines=8> */
[----:B------:R-:W2:Y:S04]  /*0080*/  LDG.E.CONSTANT R7, desc[UR4][R4.64+0x4] ;  /* 0x0000040404077981 */ /* 0x000ea8000c1e9900 */
[----:B------:R-:W3:Y:S04]  /*0090*/  LDG.E.CONSTANT R9, desc[UR4][R4.64+0x8] ;  /* 0x0000080404097981 */ /* 0x000ee8000c1e9900 */
[----:B------:R-:W3:Y:S04]  /*00a0*/  LDG.E.CONSTANT R6, desc[UR4][R4.64+0xc] ;  /* 0x00000c0404067981 */ /* 0x000ee8000c1e9900 */
[----:B------:R-:W4:Y:S04]  /*00b0*/  LDG.E.CONSTANT R11, desc[UR4][R4.64+0x10] ;  /* 0x00001004040b7981 */ /* 0x000f28000c1e9900 */
[----:B------:R-:W4:Y:S01]  /*00c0*/  LDG.E.CONSTANT R8, desc[UR4][R4.64+0x14] ;  /* 0x0000140404087981 */ /* 0x000f22000c1e9900 */
[----:B0-----:R-:W-:Y:S01]  /*00d0*/  IMAD.WIDE.U32 R2, R13, 0x4, R2 ;  /* 0x000000040d027825 */ /* 0x001fe200078e0002 */
[----:B--2---:R-:W-:-:S04]  /*00e0*/  FMNMX3 R0, R0, -3.40282306073709652508e+38, R7, !PT ;  /* 0xff7ffffd00007876 */ /* 0x004fc80007800007 */
[----:B---3--:R-:W-:-:S04]  /*00f0*/  FMNMX3 R0, R0, R9, R6, !PT ;  /* 0x0000000900007276 */ /* 0x008fc80007800006 */
[----:B----4-:R-:W-:-:S05]  /*0100*/  FMNMX3 R11, R0, R11, R8, !PT ;  /* 0x0000000b000b7276 */ /* 0x010fca0007800008 */
[----:B------:R-:W-:Y:S01]  /*0110*/  STG.E desc[UR4][R2.64], R11 ;  /* 0x0000000b02007986 */ /* 0x000fe2000c101904 */
[----:B------:R-:W-:Y:S05]  /*0120*/  EXIT ;  /* 0x000000000000794d */ /* 0x000fea0003800000 */
.L_x_6:
        /* <DEDUP_REMOVED lines=13> */
.L_x_28:


//--------------------- .text.default_function_kernel_7 --------------------------
	.section	.text.default_function_kernel_7,"ax",@progbits
	.align	128
        .global         default_function_kernel_7
        .type           default_function_kernel_7,@function
        .size           default_function_kernel_7,(.L_x_21 - default_function_kernel_7)
        .other          default_function_kernel_7,@"STO_CUDA_ENTRY STV_DEFAULT"
default_function_kernel_7:
.text.default_function_kernel_7:
[----:B------:R-:W-:Y:S01]  /*0000*/  LDC R1, c[0x0][0x37c] ;  /* 0x0000df00ff017b82 */ /* 0x000fe20000000800 */
[----:B------:R-:W0:Y:S07]  /*0010*/  S2R R2, SR_TID.X ;  /* 0x0000000000027919 */ /* 0x000e2e0000002100 */
[----:B------:R-:W1:Y:S01]  /*0020*/  LDC.64 R6, c[0x0][0x388] ;  /* 0x0000e200ff067b82 */ /* 0x000e620000000a00 */
[----:B------:R-:W2:Y:S07]  /*0030*/  LDCU.64 UR4, c[0x0][0x358] ;  /* 0x00006b00ff0477ac */ /* 0x000eae0008000a00 */
[----:B------:R-:W3:Y:S01]  /*0040*/  LDC.64 R4, c[0x0][0x380] ;  /* 0x0000e000ff047b82 */ /* 0x000ee20000000a00 */
[----:B0-----:R-:W-:-:S05]  /*0050*/  PRMT R0, R2, 0x9910, RZ ;  /* 0x0000991002007816 */ /* 0x001fca00000000ff */
[----:B------:R-:W-:-:S05]  /*0060*/  IMAD R0, R0, 0x2b, RZ ;  /* 0x0000002b00007824 */ /* 0x000fca00078e02ff */
[----:B------:R-:W-:-:S04]  /*0070*/  LOP3.LUT R0, R0, 0xffff, RZ, 0xc0, !PT ;  /* 0x0000ffff00007812 */ /* 0x000fc800078ec0ff */
[----:B------:R-:W-:-:S04]  /*0080*/  SHF.R.U32.HI R0, RZ, 0x8, R0 ;  /* 0x00000008ff007819 */ /* 0x000fc80000011600 */
[----:B------:R-:W-:-:S05]  /*0090*/  LOP3.LUT R3, R0, 0xffff, RZ, 0xc0, !PT ;  /* 0x0000ffff00037812 */ /* 0x000fca00078ec0ff */
[----:B-1----:R-:W-:-:S05]  /*00a0*/  IMAD.WIDE.U32 R6, R3, 0x4, R6 ;  /* 0x0000000403067825 */ /* 0x002fca00078e0006 */
[----:B--2---:R-:W2:Y:S01]  /*00b0*/  LDG.E.CONSTANT R3, desc[UR4][R6.64] ;  /* 0x0000000406037981 */ /* 0x004ea2000c1e9900 */
[----:B---3--:R-:W-:-:S05]  /*00c0*/  IMAD.WIDE.U32 R4, R2, 0x4, R4 ;  /* 0x0000000402047825 */ /* 0x008fca00078e0004 */
[----:B------:R-:W3:Y:S01]  /*00d0*/  LDG.E.CONSTANT R0, desc[UR4][R4.64] ;  /* 0x0000000404007981 */ /* 0x000ee2000c1e9900 */
[----:B------:R-:W-:Y:S01]  /*00e0*/  BSSY.RECONVERGENT B0, `(.L_x_7) ;  /* 0x000000c000007945 */ /* 0x000fe20003800200 */
[----:B--2---:R-:W0:Y:S08]  /*00f0*/  MUFU.RCP R8, R3 ;  /* 0x0000000300087308 */ /* 0x004e300000001000 */
[----:B---3--:R-:W1:Y:S01]  /*0100*/  FCHK P0, R0, R3 ;  /* 0x0000000300007302 */ /* 0x008e620000000000 */
[----:B0-----:R-:W-:-:S04]  /*0110*/  FFMA R9, -R3, R8, 1 ;  /* 0x3f80000003097423 */ /* 0x001fc80000000108 */
[----:B------:R-:W-:-:S04]  /*0120*/  FFMA R9, R8, R9, R8 ;  /* 0x0000000908097223 */ /* 0x000fc80000000008 */
[----:B------:R-:W-:-:S04]  /*0130*/  FFMA R8, R0, R9, RZ ;  /* 0x0000000900087223 */ /* 0x000fc800000000ff */
[----:B------:R-:W-:-:S04]  /*0140*/  FFMA R10, -R3, R8, R0 ;  /* 0x00000008030a7223 */ /* 0x000fc80000000100 */
[----:B------:R-:W-:Y:S01]  /*0150*/  FFMA R9, R9, R10, R8 ;  /* 0x0000000a09097223 */ /* 0x000fe20000000008 */
[----:B-1----:R-:W-:Y:S06]  /*0160*/  @!P0 BRA `(.L_x_8) ;  /* 0x00000000000c8947 */ /* 0x002fec0003800000 */
[----:B------:R-:W-:-:S07]  /*0170*/  MOV R4, 0x190 ;  /* 0x0000019000047802 */ /* 0x000fce0000000f00 */
[----:B------:R-:W-:Y:S05]  /*0180*/  CALL.REL.NOINC `($__internal_0_$__cuda_sm3x_div_rn_noftz_f32_slowpath) ;  /* 0x0000000000187944 */ /* 0x000fea0003c00000 */
[----:B------:R-:W-:-:S07]  /*0190*/  IMAD.MOV.U32 R9, RZ, RZ, R0 ;  /* 0x000000ffff097224 */ /* 0x000fce00078e0000 */
.L_x_8:
[----:B------:R-:W-:Y:S05]  /*01a0*/  BSYNC.RECONVERGENT B0 ;  /* 0x0000000000007941 */ /* 0x000fea0003800200 */
.L_x_7:
[----:B------:R-:W0:Y:S02]  /*01b0*/  LDC.64 R4, c[0x0][0x390] ;  /* 0x0000e400ff047b82 */ /* 0x000e240000000a00 */
[----:B0-----:R-:W-:-:S05]  /*01c0*/  IMAD.WIDE.U32 R2, R2, 0x4, R4 ;  /* 0x0000000402027825 */ /* 0x001fca00078e0004 */
[----:B------:R-:W-:Y:S01]  /*01d0*/  STG.E desc[UR4][R2.64], R9 ;  /* 0x0000000902007986 */ /* 0x000fe2000c101904 */
[----:B------:R-:W-:Y:S05]  /*01e0*/  EXIT ;  /* 0x000000000000794d */ /* 0x000fea0003800000 */
        .weak           $__internal_0_$__cuda_sm3x_div_rn_noftz_f32_slowpath
        .type           $__internal_0_$__cuda_sm3x_div_rn_noftz_f32_slowpath,@function
        .size           $__internal_0_$__cuda_sm3x_div_rn_noftz_f32_slowpath,(.L_x_21 - $__internal_0_$__cuda_sm3x_div_rn_noftz_f32_slowpath)
$__internal_0_$__cuda_sm3x_div_rn_noftz_f32_slowpath:
[--C-:B------:R-:W-:Y:S01]  /*01f0*/  SHF.R.U32.HI R6, RZ, 0x17, R3.reuse ;  /* 0x00000017ff067819 */ /* 0x100fe20000011603 */
[----:B------:R-:W-:Y:S01]  /*0200*/  BSSY.RECONVERGENT B1, `(.L_x_9) ;  /* 0x0000064000017945 */ /* 0x000fe20003800200 */
[--C-:B------:R-:W-:Y:S01]  /*0210*/  SHF.R.U32.HI R5, RZ, 0x17, R0.reuse ;  /* 0x00000017ff057819 */ /* 0x100fe20000011600 */
[----:B------:R-:W-:Y:S01]  /*0220*/  IMAD.MOV.U32 R7, RZ, RZ, R0 ;  /* 0x000000ffff077224 */ /* 0x000fe200078e0000 */
[----:B------:R-:W-:Y:S01]  /*0230*/  LOP3.LUT R6, R6, 0xff, RZ, 0xc0, !PT ;  /* 0x000000ff06067812 */ /* 0x000fe200078ec0ff */
[----:B------:R-:W-:Y:S01]  /*0240*/  IMAD.MOV.U32 R8, RZ, RZ, R3 ;  /* 0x000000ffff087224 */ /* 0x000fe200078e0003 */
[----:B------:R-:W-:-:S03]  /*0250*/  LOP3.LUT R5, R5, 0xff, RZ, 0xc0, !PT ;  /* 0x000000ff05057812 */ /* 0x000fc600078ec0ff */
[----:B------:R-:W-:Y:S02]  /*0260*/  VIADD R11, R6, 0xffffffff ;  /* 0xffffffff060b7836 */ /* 0x000fe40000000000 */
[----:B------:R-:W-:-:S03]  /*0270*/  VIADD R10, R5, 0xffffffff ;  /* 0xffffffff050a7836 */ /* 0x000fc60000000000 */
[----:B------:R-:W-:-:S04]  /*0280*/  ISETP.GT.U32.AND P0, PT, R11, 0xfd, PT ;  /* 0x000000fd0b00780c */ /* 0x000fc80003f04070 */
[----:B------:R-:W-:-:S13]  /*0290*/  ISETP.GT.U32.OR P0, PT, R10, 0xfd, P0 ;  /* 0x000000fd0a00780c */ /* 0x000fda0000704470 */
[----:B------:R-:W-:Y:S01]  /*02a0*/  @!P0 IMAD.MOV.U32 R9, RZ, RZ, RZ ;  /* 0x000000ffff098224 */ /* 0x000fe200078e00ff */
[----:B------:R-:W-:Y:S06]  /*02b0*/  @!P0 BRA `(.L_x_10) ;  /* 0x00000000005c8947 */ /* 0x000fec0003800000 */
[----:B------:R-:W-:Y:S02]  /*02c0*/  FSETP.GTU.FTZ.AND P0, PT, |R0|, +INF , PT ;  /* 0x7f8000000000780b */ /* 0x000fe40003f1c200 */
[----:B------:R-:W-:-:S04]  /*02d0*/  FSETP.GTU.FTZ.AND P1, PT, |R3|, +INF , PT ;  /* 0x7f8000000300780b */ /* 0x000fc80003f3c200 */
[----:B------:R-:W-:-:S13]  /*02e0*/  PLOP3.LUT P0, PT, P0, P1, PT, 0xf8, 0x8f ;  /* 0x00000000008f781c */ /* 0x000fda0000703f70 */
[----:B------:R-:W-:Y:S05]  /*02f0*/  @P0 BRA `(.L_x_11) ;  /* 0x00000004004c0947 */ /* 0x000fea0003800000 */
[----:B------:R-:W-:-:S13]  /*0300*/  LOP3.LUT P0, RZ, R8, 0x7fffffff, R7, 0xc8, !PT ;  /* 0x7fffffff08ff7812 */ /* 0x000fda000780c807 */
[----:B------:R-:W-:Y:S05]  /*0310*/  @!P0 BRA `(.L_x_12) ;  /* 0x00000004003c8947 */ /* 0x000fea0003800000 */
[C---:B------:R-:W-:Y:S02]  /*0320*/  FSETP.NEU.FTZ.AND P2, PT, |R0|.reuse, +INF , PT ;  /* 0x7f8000000000780b */ /* 0x040fe40003f5d200 */
[----:B------:R-:W-:Y:S02]  /*0330*/  FSETP.NEU.FTZ.AND P1, PT, |R3|, +INF , PT ;  /* 0x7f8000000300780b */ /* 0x000fe40003f3d200 */
[----:B------:R-:W-:-:S11]  /*0340*/  FSETP.NEU.FTZ.AND P0, PT, |R0|, +INF , PT ;  /* 0x7f8000000000780b */ /* 0x000fd60003f1d200 */
[----:B------:R-:W-:Y:S05]  /*0350*/  @!P1 BRA !P2, `(.L_x_12) ;  /* 0x00000004002c9947 */ /* 0x000fea0005000000 */
[----:B------:R-:W-:-:S04]  /*0360*/  LOP3.LUT P2, RZ, R7, 0x7fffffff, RZ, 0xc0, !PT ;  /* 0x7fffffff07ff7812 */ /* 0x000fc8000784c0ff */
[----:B------:R-:W-:-:S13]  /*0370*/  PLOP3.LUT P1, PT, P1, P2, PT, 0x2f, 0xf2 ;  /* 0x0000000000f2781c */ /* 0x000fda0000f24577 */
[----:B------:R-:W-:Y:S05]  /*0380*/  @P1 BRA `(.L_x_13) ;  /* 0x0000000400181947 */ /* 0x000fea0003800000 */
[----:B------:R-:W-:-:S04]  /*0390*/  LOP3.LUT P1, RZ, R8, 0x7fffffff, RZ, 0xc0, !PT ;  /* 0x7fffffff08ff7812 */ /* 0x000fc8000782c0ff */
[----:B------:R-:W-:-:S13]  /*03a0*/  PLOP3.LUT P0, PT, P0, P1, PT, 0x2f, 0xf2 ;  /* 0x0000000000f2781c */ /* 0x000fda0000702577 */
[----:B------:R-:W-:Y:S05]  /*03b0*/  @P0 BRA `(.L_x_14) ;  /* 0x0000000400000947 */ /* 0x000fea0003800000 */
[----:B------:R-:W-:Y:S02]  /*03c0*/  ISETP.GE.AND P0, PT, R10, RZ, PT ;  /* 0x000000ff0a00720c */ /* 0x000fe40003f06270 */
[----:B------:R-:W-:-:S11]  /*03d0*/  ISETP.GE.AND P1, PT, R11, RZ, PT ;  /* 0x000000ff0b00720c */ /* 0x000fd60003f26270 */
[----:B------:R-:W-:Y:S02]  /*03e0*/  @P0 IMAD.MOV.U32 R9, RZ, RZ, RZ ;  /* 0x000000ffff090224 */ /* 0x000fe400078e00ff */
[----:B------:R-:W-:Y:S01]  /*03f0*/  @!P0 FFMA R7, R0, 1.84467440737095516160e+19, RZ ;  /* 0x5f80000000078823 */ /* 0x000fe200000000ff */
[----:B------:R-:W-:Y:S02]  /*0400*/  @!P0 IMAD.MOV.U32 R9, RZ, RZ, -0x40 ;  /* 0xffffffc0ff098424 */ /* 0x000fe400078e00ff */
[----:B------:R-:W-:Y:S02]  /*0410*/  @!P1 FFMA R8, R3, 1.84467440737095516160e+19, RZ ;  /* 0x5f80000003089823 */ /* 0x000fe400000000ff */
[----:B------:R-:W-:-:S07]  /*0420*/  @!P1 VIADD R9, R9, 0x40 ;  /* 0x0000004009099836 */ /* 0x000fce0000000000 */
.L_x_10:
[----:B------:R-:W-:Y:S01]  /*0430*/  LEA R3, R6, 0xc0800000, 0x17 ;  /* 0xc080000006037811 */ /* 0x000fe200078eb8ff */
[----:B------:R-:W-:Y:S01]  /*0440*/  VIADD R5, R5, 0xffffff81 ;  /* 0xffffff8105057836 */ /* 0x000fe20000000000 */
[----:B------:R-:W-:Y:S03]  /*0450*/  BSSY.RECONVERGENT B2, `(.L_x_15) ;  /* 0x0000035000027945 */ /* 0x000fe60003800200 */
[----:B------:R-:W-:Y:S01]  /*0460*/  IMAD.IADD R3, R8, 0x1, -R3 ;  /* 0x0000000108037824 */ /* 0x000fe200078e0a03 */
[C---:B------:R-:W-:Y:S01]  /*0470*/  IADD3 R6, PT, PT, R5.reuse, 0x7f, -R6 ;  /* 0x0000007f05067810 */ /* 0x040fe20007ffe806 */
[----:B------:R-:W-:Y:S02]  /*0480*/  IMAD R0, R5, -0x800000, R7 ;  /* 0xff80000005007824 */ /* 0x000fe400078e0207 */
[----:B------:R-:W0:Y:S01]  /*0490*/  MUFU.RCP R8, R3 ;  /* 0x0000000300087308 */ /* 0x000e220000001000 */
[----:B------:R-:W-:Y:S01]  /*04a0*/  FADD.FTZ R11, -R3, -RZ ;  /* 0x800000ff030b7221 */ /* 0x000fe20000010100 */
[----:B------:R-:W-:-:S03]  /*04b0*/  IMAD.IADD R6, R6, 0x1, R9 ;  /* 0x0000000106067824 */ /* 0x000fc600078e0209 */
[----:B0-----:R-:W-:-:S04]  /*04c0*/  FFMA R13, R8, R11, 1 ;  /* 0x3f800000080d7423 */ /* 0x001fc8000000000b */
[----:B------:R-:W-:-:S04]  /*04d0*/  FFMA R10, R8, R13, R8 ;  /* 0x0000000d080a7223 */ /* 0x000fc80000000008 */
[----:B------:R-:W-:-:S04]  /*04e0*/  FFMA R7, R0, R10, RZ ;  /* 0x0000000a00077223 */ /* 0x000fc800000000ff */
[----:B------:R-:W-:-:S04]  /*04f0*/  FFMA R8, R11, R7, R0 ;  /* 0x000000070b087223 */ /* 0x000fc80000000000 */
[----:B------:R-:W-:-:S04]  /*0500*/  FFMA R7, R10, R8, R7 ;  /* 0x000000080a077223 */ /* 0x000fc80000000007 */
[----:B------:R-:W-:-:S04]  /*0510*/  FFMA R8, R11, R7, R0 ;  /* 0x000000070b087223 */ /* 0x000fc80000000000 */
[----:B------:R-:W-:-:S05]  /*0520*/  FFMA R0, R10, R8, R7 ;  /* 0x000000080a007223 */ /* 0x000fca0000000007 */
[----:B------:R-:W-:-:S04]  /*0530*/  SHF.R.U32.HI R3, RZ, 0x17, R0 ;  /* 0x00000017ff037819 */ /* 0x000fc80000011600 */
[----:B------:R-:W-:-:S05]  /*0540*/  LOP3.LUT R3, R3, 0xff, RZ, 0xc0, !PT ;  /* 0x000000ff03037812 */ /* 0x000fca00078ec0ff */
[----:B------:R-:W-:-:S04]  /*0550*/  IMAD.IADD R9, R3, 0x1, R6 ;  /* 0x0000000103097824 */ /* 0x000fc800078e0206 */
[----:B------:R-:W-:-:S05]  /*0560*/  VIADD R3, R9, 0xffffffff ;  /* 0xffffffff09037836 */ /* 0x000fca0000000000 */
[----:B------:R-:W-:-:S13]  /*0570*/  ISETP.GE.U32.AND P0, PT, R3, 0xfe, PT ;  /* 0x000000fe0300780c */ /* 0x000fda0003f06070 */
[----:B------:R-:W-:Y:S05]  /*0580*/  @!P0 BRA `(.L_x_16) ;  /* 0x0000000000808947 */ /* 0x000fea0003800000 */
[----:B------:R-:W-:-:S13]  /*0590*/  ISETP.GT.AND P0, PT, R9, 0xfe, PT ;  /* 0x000000fe0900780c */ /* 0x000fda0003f04270 */
[----:B------:R-:W-:Y:S05]  /*05a0*/  @P0 BRA `(.L_x_17) ;  /* 0x00000000006c0947 */ /* 0x000fea0003800000 */
[----:B------:R-:W-:-:S13]  /*05b0*/  ISETP.GE.AND P0, PT, R9, 0x1, PT ;  /* 0x000000010900780c */ /* 0x000fda0003f06270 */
[----:B------:R-:W-:Y:S05]  /*05c0*/  @P0 BRA `(.L_x_18) ;  /* 0x0000000000740947 */ /* 0x000fea0003800000 */
[----:B------:R-:W-:Y:S02]  /*05d0*/  ISETP.GE.AND P0, PT, R9, -0x18, PT ;  /* 0xffffffe80900780c */ /* 0x000fe40003f06270 */
[----:B------:R-:W-:-:S11]  /*05e0*/  LOP3.LUT R0, R0, 0x80000000, RZ, 0xc0, !PT ;  /* 0x8000000000007812 */ /* 0x000fd600078ec0ff */
[----:B------:R-:W-:Y:S05]  /*05f0*/  @!P0 BRA `(.L_x_18) ;  /* 0x0000000000688947 */ /* 0x000fea0003800000 */
[CCC-:B------:R-:W-:Y:S01]  /*0600*/  FFMA.RZ R3, R10.reuse, R8.reuse, R7.reuse ;  /* 0x000000080a037223 */ /* 0x1c0fe2000000c007 */
[CCC-:B------:R-:W-:Y:S01]  /*0610*/  FFMA.RM R6, R10.reuse, R8.reuse, R7.reuse ;  /* 0x000000080a067223 */ /* 0x1c0fe20000004007 */
[C---:B------:R-:W-:Y:S02]  /*0620*/  ISETP.NE.AND P2, PT, R9.reuse, RZ, PT ;  /* 0x000000ff0900720c */ /* 0x040fe40003f45270 */
[----:B------:R-:W-:Y:S02]  /*0630*/  ISETP.NE.AND P1, PT, R9, RZ, PT ;  /* 0x000000ff0900720c */ /* 0x000fe40003f25270 */
[----:B------:R-:W-:Y:S01]  /*0640*/  LOP3.LUT R5, R3, 0x7fffff, RZ, 0xc0, !PT ;  /* 0x007fffff03057812 */ /* 0x000fe200078ec0ff */
[----:B------:R-:W-:Y:S01]  /*0650*/  FFMA.RP R3, R10, R8, R7 ;  /* 0x000000080a037223 */ /* 0x000fe20000008007 */
[----:B------:R-:W-:Y:S02]  /*0660*/  VIADD R8, R9, 0x20 ;  /* 0x0000002009087836 */ /* 0x000fe40000000000 */
[----:B------:R-:W-:Y:S01]  /*0670*/  LOP3.LUT R5, R5, 0x800000, RZ, 0xfc, !PT ;  /* 0x0080000005057812 */ /* 0x000fe200078efcff */
[----:B------:R-:W-:Y:S01]  /*0680*/  IMAD.MOV R7, RZ, RZ, -R9 ;  /* 0x000000ffff077224 */ /* 0x000fe200078e0a09 */
[----:B------:R-:W-:-:S02]  /*0690*/  FSETP.NEU.FTZ.AND P0, PT, R3, R6, PT ;  /* 0x000000060300720b */ /* 0x000fc40003f1d000 */
[----:B------:R-:W-:Y:S02]  /*06a0*/  SHF.L.U32 R8, R5, R8, RZ ;  /* 0x0000000805087219 */ /* 0x000fe400000006ff */
[----:B------:R-:W-:Y:S02]  /*06b0*/  SEL R6, R7, RZ, P2 ;  /* 0x000000ff07067207 */ /* 0x000fe40001000000 */
[----:B------:R-:W-:Y:S02]  /*06c0*/  ISETP.NE.AND P1, PT, R8, RZ, P1 ;  /* 0x000000ff0800720c */ /* 0x000fe40000f25270 */
[----:B------:R-:W-:Y:S02]  /*06d0*/  SHF.R.U32.HI R6, RZ, R6, R5 ;  /* 0x00000006ff067219 */ /* 0x000fe40000011605 */
[----:B------:R-:W-:Y:S02]  /*06e0*/  PLOP3.LUT P0, PT, P0, P1, PT, 0xf8, 0x8f ;  /* 0x00000000008f781c */ /* 0x000fe40000703f70 */
[----:B------:R-:W-:-:S02]  /*06f0*/  SHF.R.U32.HI R8, RZ, 0x1, R6 ;  /* 0x00000001ff087819 */ /* 0x000fc40000011606 */
[----:B------:R-:W-:-:S04]  /*0700*/  SEL R3, RZ, 0x1, !P0 ;  /* 0x00000001ff037807 */ /* 0x000fc80004000000 */
[----:B------:R-:W-:-:S04]  /*0710*/  LOP3.LUT R3, R3, 0x1, R8, 0xf8, !PT ;  /* 0x0000000103037812 */ /* 0x000fc800078ef808 */
[----:B------:R-:W-:-:S05]  /*0720*/  LOP3.LUT R3, R3, R6, RZ, 0xc0, !PT ;  /* 0x0000000603037212 */ /* 0x000fca00078ec0ff */
[----:B------:R-:W-:-:S05]  /*0730*/  IMAD.IADD R3, R8, 0x1, R3 ;  /* 0x0000000108037824 */ /* 0x000fca00078e0203 */
[----:B------:R-:W-:Y:S01]  /*0740*/  LOP3.LUT R0, R3, R0, RZ, 0xfc, !PT ;  /* 0x0000000003007212 */ /* 0x000fe200078efcff */
[----:B------:R-:W-:Y:S06]  /*0750*/  BRA `(.L_x_18) ;  /* 0x0000000000107947 */ /* 0x000fec0003800000 */
.L_x_17:
[----:B------:R-:W-:-:S04]  /*0760*/  LOP3.LUT R0, R0, 0x80000000, RZ, 0xc0, !PT ;  /* 0x8000000000007812 */ /* 0x000fc800078ec0ff */
[----:B------:R-:W-:Y:S01]  /*0770*/  LOP3.LUT R0, R0, 0x7f800000, RZ, 0xfc, !PT ;  /* 0x7f80000000007812 */ /* 0x000fe200078efcff */
[----:B------:R-:W-:Y:S06]  /*0780*/  BRA `(.L_x_18) ;  /* 0x0000000000047947 */ /* 0x000fec0003800000 */
.L_x_16:
[----:B------:R-:W-:-:S07]  /*0790*/  IMAD R0, R6, 0x800000, R0 ;  /* 0x0080000006007824 */ /* 0x000fce00078e0200 */
.L_x_18:
[----:B------:R-:W-:Y:S05]  /*07a0*/  BSYNC.RECONVERGENT B2 ;  /* 0x0000000000027941 */ /* 0x000fea0003800200 */
.L_x_15:
[----:B------:R-:W-:Y:S05]  /*07b0*/  BRA `(.L_x_19) ;  /* 0x0000000000207947 */ /* 0x000fea0003800000 */
.L_x_14:
[----:B------:R-:W-:-:S04]  /*07c0*/  LOP3.LUT R0, R8, 0x80000000, R7, 0x48, !PT ;  /* 0x8000000008007812 */ /* 0x000fc800078e4807 */
[----:B------:R-:W-:Y:S01]  /*07d0*/  LOP3.LUT R0, R0, 0x7f800000, RZ, 0xfc, !PT ;  /* 0x7f80000000007812 */ /* 0x000fe200078efcff */
[----:B------:R-:W-:Y:S06]  /*07e0*/  BRA `(.L_x_19) ;  /* 0x0000000000147947 */ /* 0x000fec0003800000 */
.L_x_13:
[----:B------:R-:W-:Y:S01]  /*07f0*/  LOP3.LUT R0, R8, 0x80000000, R7, 0x48, !PT ;  /* 0x8000000008007812 */ /* 0x000fe200078e4807 */
[----:B------:R-:W-:Y:S06]  /*0800*/  BRA `(.L_x_19) ;  /* 0x00000000000c7947 */ /* 0x000fec0003800000 */
.L_x_12:
[----:B------:R-:W0:Y:S01]  /*0810*/  MUFU.RSQ R0, -QNAN ;  /* 0xffc0000000007908 */ /* 0x000e220000001400 */
[----:B------:R-:W-:Y:S05]  /*0820*/  BRA `(.L_x_19) ;  /* 0x0000000000047947 */ /* 0x000fea0003800000 */
.L_x_11:
[----:B------:R-:W-:-:S07]  /*0830*/  FADD.FTZ R0, R0, R3 ;  /* 0x0000000300007221 */ /* 0x000fce0000010000 */
.L_x_19:
[----:B------:R-:W-:Y:S05]  /*0840*/  BSYNC.RECONVERGENT B1 ;  /* 0x0000000000017941 */ /* 0x000fea0003800200 */
.L_x_9:
[----:B------:R-:W-:-:S04]  /*0850*/  IMAD.MOV.U32 R5, RZ, RZ, 0x0 ;  /* 0x00000000ff057424 */ /* 0x000fc800078e00ff */
[----:B0-----:R-:W-:Y:S05]  /*0860*/  RET.REL.NODEC R4 `(default_function_kernel_7) ;  /* 0xfffffff404e47950 */ /* 0x001fea0003c3ffff */
.L_x_20:
        /* <DEDUP_REMOVED lines=9> */
.L_x_21:


//--------------------- .nv.shared.reserved.0     --------------------------
	.section	.nv.shared.reserved.0,"aw",@nobits
	.weak		__nv_reservedSMEM_offset_0_alias
	.size		__nv_reservedSMEM_offset_0_alias, 0, 64
	.other		__nv_reservedSMEM_offset_0_alias,@"STO_CUDA_RESERVED_SHARED STV_DEFAULT"
__nv_reservedSMEM_offset_0_alias:
	.zero		0
	.zero		64


//--------------------- .nv.constant0.default_function_kernel_5 --------------------------
	.section	.nv.constant0.default_function_kernel_5,"a",@progbits
	.sectionflags	@""
	.align	4
.nv.constant0.default_function_kernel_5:
	.zero		904


//--------------------- .nv.constant0.default_function_kernel_4 --------------------------
	.section	.nv.constant0.default_function_kernel_4,"a",@progbits
	.sectionflags	@""
	.align	4
.nv.constant0.default_function_kernel_4:
	.zero		912


//--------------------- .nv.constant0.default_function_kernel_1 --------------------------
	.section	.nv.constant0.default_function_kernel_1,"a",@progbits
	.sectionflags	@""
	.align	4
.nv.constant0.default_function_kernel_1:
	.zero		912


//--------------------- .nv.constant0.default_function_kernel_6 --------------------------
	.section	.nv.constant0.default_function_kernel_6,"a",@progbits
	.sectionflags	@""
	.align	4
.nv.constant0.default_function_kernel_6:
	.zero		912


//--------------------- .nv.constant0.default_function_kernel --------------------------
	.section	.nv.constant0.default_function_kernel,"a",@progbits
	.sectionflags	@""
	.align	4
.nv.constant0.default_function_kernel:
	.zero		912


//--------------------- .nv.constant0.default_function_kernel_2 --------------------------
	.section	.nv.constant0.default_function_kernel_2,"a",@progbits
	.sectionflags	@""
	.align	4
.nv.constant0.default_function_kernel_2:
	.zero		904


//--------------------- .nv.constant0.default_function_kernel_3 --------------------------
	.section	.nv.constant0.default_function_kernel_3,"a",@progbits
	.sectionflags	@""
	.align	4
.nv.constant0.default_function_kernel_3:
	.zero		912


//--------------------- .nv.constant0.default_function_kernel_7 --------------------------
	.section	.nv.constant0.default_function_kernel_7,"a",@progbits
	.sectionflags	@""
	.align	4
.nv.constant0.default_function_kernel_7:
	.zero		920


//--------------------- SYMBOLS --------------------------

	.type		.nv.reservedSmem.offset0,@object
	.size		.nv.reservedSmem.offset0,0x4
